//
// Generated by NVIDIA NVVM Compiler
//
// Compiler Build ID: CL-36424714
// Cuda compilation tools, release 13.0, V13.0.88
// Based on NVVM 20.0.0
//

.version 9.0
.target sm_100
.address_size 64

	// .globl	_Z15decisionKernel1PfS_S_fffi
// _ZZ15decisionKernel1PfS_S_fffiE3u_s has been demoted
// _ZZ15decisionKernel2PfS_S_S_ffffiE6delu_s has been demoted
// _ZZ15decisionKernel2PfS_S_S_ffffiE7delua_s has been demoted
// _ZZ15decisionKernel2PfS_S_S_ffffiE7error_s has been demoted

.visible .entry _Z15decisionKernel1PfS_S_fffi(
	.param .u64 .ptr .align 1 _Z15decisionKernel1PfS_S_fffi_param_0,
	.param .u64 .ptr .align 1 _Z15decisionKernel1PfS_S_fffi_param_1,
	.param .u64 .ptr .align 1 _Z15decisionKernel1PfS_S_fffi_param_2,
	.param .f32 _Z15decisionKernel1PfS_S_fffi_param_3,
	.param .f32 _Z15decisionKernel1PfS_S_fffi_param_4,
	.param .f32 _Z15decisionKernel1PfS_S_fffi_param_5,
	.param .u32 _Z15decisionKernel1PfS_S_fffi_param_6
)
{
	.reg .pred 	%p<19>;
	.reg .b32 	%r<52>;
	.reg .b32 	%f<59>;
	.reg .b64 	%rd<33>;
	// demoted variable
	.shared .align 4 .b8 _ZZ15decisionKernel1PfS_S_fffiE3u_s[2048];
	ld.param.u64 	%rd4, [_Z15decisionKernel1PfS_S_fffi_param_0];
	ld.param.u64 	%rd5, [_Z15decisionKernel1PfS_S_fffi_param_1];
	ld.param.u64 	%rd6, [_Z15decisionKernel1PfS_S_fffi_param_2];
	ld.param.f32 	%f22, [_Z15decisionKernel1PfS_S_fffi_param_3];
	ld.param.f32 	%f23, [_Z15decisionKernel1PfS_S_fffi_param_4];
	ld.param.f32 	%f24, [_Z15decisionKernel1PfS_S_fffi_param_5];
	ld.param.u32 	%r13, [_Z15decisionKernel1PfS_S_fffi_param_6];
	cvta.to.global.u64 	%rd1, %rd6;
	cvta.to.global.u64 	%rd2, %rd5;
	cvta.to.global.u64 	%rd3, %rd4;
	mov.u32 	%r1, %tid.x;
	mov.u32 	%r2, %tid.y;
	mov.u32 	%r3, %tid.z;
	mov.u32 	%r14, %ntid.x;
	mov.u32 	%r15, %ctaid.x;
	mad.lo.s32 	%r4, %r14, %r15, %r1;
	mov.u32 	%r16, %ntid.y;
	mov.u32 	%r17, %ctaid.y;
	mad.lo.s32 	%r18, %r16, %r17, %r2;
	mov.u32 	%r19, %ntid.z;
	mov.u32 	%r20, %ctaid.z;
	mad.lo.s32 	%r21, %r19, %r20, %r3;
	add.s32 	%r7, %r13, 2;
	max.s32 	%r22, %r4, %r18;
	shl.b32 	%r23, %r1, 8;
	mov.u32 	%r24, _ZZ15decisionKernel1PfS_S_fffiE3u_s;
	add.s32 	%r25, %r24, %r23;
	shl.b32 	%r26, %r2, 5;
	add.s32 	%r27, %r25, %r26;
	shl.b32 	%r28, %r3, 2;
	add.s32 	%r8, %r27, %r28;
	max.s32 	%r29, %r22, %r21;
	setp.ge.s32 	%p1, %r29, %r7;
	@%p1 bra 	$L__BB0_2;
	mad.lo.s32 	%r30, %r7, %r21, %r18;
	mad.lo.s32 	%r31, %r30, %r7, %r4;
	mul.wide.s32 	%rd7, %r31, 4;
	add.s64 	%rd8, %rd3, %rd7;
	ld.global.f32 	%f25, [%rd8];
	st.shared.f32 	[%r8], %f25;
$L__BB0_2:
	bar.sync 	0;
	setp.lt.s32 	%p2, %r4, 1;
	setp.eq.s32 	%p3, %r18, 0;
	setp.eq.s32 	%p4, %r21, 0;
	or.pred  	%p5, %p3, %p4;
	or.pred  	%p6, %p5, %p2;
	setp.gt.s32 	%p7, %r4, %r13;
	or.pred  	%p8, %p6, %p7;
	setp.gt.s32 	%p9, %r18, %r13;
	or.pred  	%p10, %p8, %p9;
	setp.gt.s32 	%p11, %r21, %r13;
	or.pred  	%p12, %p10, %p11;
	@%p12 bra 	$L__BB0_19;
	setp.lt.u32 	%p13, %r1, 8;
	@%p13 bra 	$L__BB0_5;
	mad.lo.s32 	%r32, %r7, %r21, %r18;
	mul.lo.s32 	%r33, %r32, %r7;
	cvt.u64.u32 	%rd9, %r33;
	cvt.u64.u32 	%rd10, %r4;
	add.s64 	%rd11, %rd10, %rd9;
	shl.b64 	%rd12, %rd11, 2;
	add.s64 	%rd13, %rd3, %rd12;
	ld.global.f32 	%f50, [%rd13+4];
	bra.uni 	$L__BB0_6;
$L__BB0_5:
	ld.shared.f32 	%f50, [%r8+256];
	setp.eq.s32 	%p14, %r1, 0;
	@%p14 bra 	$L__BB0_7;
$L__BB0_6:
	ld.shared.f32 	%f52, [%r8+-256];
	bra.uni 	$L__BB0_8;
$L__BB0_7:
	mad.lo.s32 	%r34, %r7, %r21, %r18;
	mad.lo.s32 	%r35, %r34, %r7, %r4;
	add.s32 	%r36, %r35, -1;
	mul.wide.u32 	%rd14, %r36, 4;
	add.s64 	%rd15, %rd3, %rd14;
	ld.global.f32 	%f52, [%rd15];
$L__BB0_8:
	mov.f32 	%f26, 0f3F000000;
	div.rn.f32 	%f27, %f26, %f22;
	sub.f32 	%f28, %f50, %f52;
	mul.f32 	%f29, %f27, %f28;
	mad.lo.s32 	%r37, %r7, %r21, %r18;
	mul.lo.s32 	%r9, %r37, %r7;
	add.s32 	%r10, %r9, %r4;
	mul.wide.u32 	%rd16, %r10, 4;
	add.s64 	%rd17, %rd2, %rd16;
	st.global.f32 	[%rd17], %f29;
	abs.f32 	%f30, %f50;
	abs.f32 	%f31, %f52;
	add.f32 	%f32, %f30, %f31;
	mul.f32 	%f33, %f27, %f32;
	add.s64 	%rd18, %rd1, %rd16;
	st.global.f32 	[%rd18], %f33;
	setp.lt.u32 	%p15, %r2, 8;
	@%p15 bra 	$L__BB0_10;
	add.s32 	%r38, %r10, %r7;
	mul.wide.u32 	%rd19, %r38, 4;
	add.s64 	%rd20, %rd3, %rd19;
	ld.global.f32 	%f53, [%rd20];
	bra.uni 	$L__BB0_11;
$L__BB0_10:
	ld.shared.f32 	%f53, [%r8+32];
	setp.eq.s32 	%p16, %r2, 0;
	@%p16 bra 	$L__BB0_12;
$L__BB0_11:
	ld.shared.f32 	%f55, [%r8+-32];
	bra.uni 	$L__BB0_13;
$L__BB0_12:
	sub.s32 	%r39, %r9, %r7;
	add.s32 	%r40, %r39, %r4;
	mul.wide.u32 	%rd21, %r40, 4;
	add.s64 	%rd22, %rd3, %rd21;
	ld.global.f32 	%f55, [%rd22];
$L__BB0_13:
	mov.f32 	%f34, 0f3F000000;
	div.rn.f32 	%f35, %f34, %f23;
	sub.f32 	%f36, %f53, %f55;
	mul.f32 	%f37, %f35, %f36;
	add.s32 	%r11, %r7, %r21;
	mad.lo.s32 	%r41, %r11, %r7, %r18;
	mad.lo.s32 	%r42, %r41, %r7, %r4;
	mul.wide.u32 	%rd23, %r42, 4;
	add.s64 	%rd24, %rd2, %rd23;
	st.global.f32 	[%rd24], %f37;
	abs.f32 	%f38, %f53;
	abs.f32 	%f39, %f55;
	add.f32 	%f40, %f38, %f39;
	mul.f32 	%f41, %f35, %f40;
	add.s64 	%rd25, %rd1, %rd23;
	st.global.f32 	[%rd25], %f41;
	setp.lt.u32 	%p17, %r3, 8;
	@%p17 bra 	$L__BB0_15;
	add.s32 	%r43, %r11, %r18;
	mad.lo.s32 	%r44, %r43, %r7, %r4;
	mul.wide.u32 	%rd26, %r44, 4;
	add.s64 	%rd27, %rd3, %rd26;
	ld.global.f32 	%f56, [%rd27];
	bra.uni 	$L__BB0_16;
$L__BB0_15:
	ld.shared.f32 	%f56, [%r8+4];
	setp.eq.s32 	%p18, %r3, 0;
	@%p18 bra 	$L__BB0_17;
$L__BB0_16:
	ld.shared.f32 	%f58, [%r8+-4];
	bra.uni 	$L__BB0_18;
$L__BB0_17:
	add.s32 	%r45, %r18, %r21;
	sub.s32 	%r46, %r45, %r13;
	add.s32 	%r47, %r46, -2;
	mad.lo.s32 	%r48, %r47, %r7, %r4;
	mul.wide.s32 	%rd28, %r48, 4;
	add.s64 	%rd29, %rd3, %rd28;
	ld.global.f32 	%f58, [%rd29];
$L__BB0_18:
	mov.f32 	%f42, 0f3F000000;
	div.rn.f32 	%f43, %f42, %f24;
	sub.f32 	%f44, %f56, %f58;
	mul.f32 	%f45, %f43, %f44;
	add.s32 	%r49, %r11, %r7;
	mad.lo.s32 	%r50, %r49, %r7, %r18;
	mad.lo.s32 	%r51, %r50, %r7, %r4;
	mul.wide.u32 	%rd30, %r51, 4;
	add.s64 	%rd31, %rd2, %rd30;
	st.global.f32 	[%rd31], %f45;
	abs.f32 	%f46, %f56;
	abs.f32 	%f47, %f58;
	add.f32 	%f48, %f46, %f47;
	mul.f32 	%f49, %f43, %f48;
	add.s64 	%rd32, %rd1, %rd30;
	st.global.f32 	[%rd32], %f49;
$L__BB0_19:
	ret;

}
	// .globl	_Z15decisionKernel2PfS_S_S_ffffi
.visible .entry _Z15decisionKernel2PfS_S_S_ffffi(
	.param .u64 .ptr .align 1 _Z15decisionKernel2PfS_S_S_ffffi_param_0,
	.param .u64 .ptr .align 1 _Z15decisionKernel2PfS_S_S_ffffi_param_1,
	.param .u64 .ptr .align 1 _Z15decisionKernel2PfS_S_S_ffffi_param_2,
	.param .u64 .ptr .align 1 _Z15decisionKernel2PfS_S_S_ffffi_param_3,
	.param .f32 _Z15decisionKernel2PfS_S_S_ffffi_param_4,
	.param .f32 _Z15decisionKernel2PfS_S_S_ffffi_param_5,
	.param .f32 _Z15decisionKernel2PfS_S_S_ffffi_param_6,
	.param .f32 _Z15decisionKernel2PfS_S_S_ffffi_param_7,
	.param .u32 _Z15decisionKernel2PfS_S_S_ffffi_param_8
)
{
	.reg .pred 	%p<251>;
	.reg .b32 	%r<405>;
	.reg .b32 	%f<1536>;
	.reg .b64 	%rd<105>;
	// demoted variable
	.shared .align 4 .b8 _ZZ15decisionKernel2PfS_S_S_ffffiE6delu_s[6144];
	// demoted variable
	.shared .align 4 .b8 _ZZ15decisionKernel2PfS_S_S_ffffiE7delua_s[6144];
	// demoted variable
	.shared .align 4 .f32 _ZZ15decisionKernel2PfS_S_S_ffffiE7error_s;
	ld.param.u64 	%rd6, [_Z15decisionKernel2PfS_S_S_ffffi_param_1];
	ld.param.u64 	%rd4, [_Z15decisionKernel2PfS_S_S_ffffi_param_2];
	ld.param.f32 	%f304, [_Z15decisionKernel2PfS_S_S_ffffi_param_5];
	ld.param.f32 	%f305, [_Z15decisionKernel2PfS_S_S_ffffi_param_6];
	ld.param.f32 	%f306, [_Z15decisionKernel2PfS_S_S_ffffi_param_7];
	ld.param.u32 	%r22, [_Z15decisionKernel2PfS_S_S_ffffi_param_8];
	cvta.to.global.u64 	%rd1, %rd4;
	cvta.to.global.u64 	%rd2, %rd6;
	mov.f32 	%f307, 0f3F000000;
	div.rn.f32 	%f1, %f307, %f304;
	div.rn.f32 	%f2, %f307, %f305;
	div.rn.f32 	%f3, %f307, %f306;
	mov.u32 	%r1, %tid.x;
	mov.u32 	%r2, %tid.y;
	mov.u32 	%r3, %tid.z;
	mov.u32 	%r23, %ntid.x;
	mov.u32 	%r24, %ctaid.x;
	mad.lo.s32 	%r4, %r23, %r24, %r1;
	mov.u32 	%r25, %ntid.y;
	mov.u32 	%r26, %ctaid.y;
	mad.lo.s32 	%r5, %r25, %r26, %r2;
	mov.u32 	%r27, %ntid.z;
	mov.u32 	%r28, %ctaid.z;
	mad.lo.s32 	%r6, %r27, %r28, %r3;
	or.b32  	%r29, %r1, %r2;
	or.b32  	%r30, %r29, %r3;
	setp.ne.s32 	%p10, %r30, 0;
	@%p10 bra 	$L__BB1_2;
	mov.b32 	%r31, 0;
	st.shared.u32 	[_ZZ15decisionKernel2PfS_S_S_ffffiE7error_s], %r31;
$L__BB1_2:
	setp.lt.s32 	%p11, %r4, 1;
	setp.gt.s32 	%p12, %r4, %r22;
	shl.b32 	%r32, %r1, 8;
	mov.u32 	%r33, _ZZ15decisionKernel2PfS_S_S_ffffiE6delu_s;
	add.s32 	%r34, %r33, %r32;
	shl.b32 	%r35, %r2, 5;
	add.s32 	%r36, %r34, %r35;
	shl.b32 	%r37, %r3, 2;
	add.s32 	%r7, %r36, %r37;
	mov.u32 	%r38, _ZZ15decisionKernel2PfS_S_S_ffffiE7delua_s;
	add.s32 	%r39, %r38, %r32;
	add.s32 	%r40, %r39, %r35;
	add.s32 	%r8, %r40, %r37;
	or.pred  	%p13, %p11, %p12;
	@%p13 bra 	$L__BB1_5;
	setp.eq.s32 	%p14, %r5, 0;
	setp.gt.s32 	%p15, %r5, %r22;
	or.pred  	%p16, %p14, %p15;
	add.s32 	%r41, %r6, -1;
	setp.ge.u32 	%p17, %r41, %r22;
	or.pred  	%p18, %p16, %p17;
	@%p18 bra 	$L__BB1_5;
	add.s32 	%r42, %r22, 2;
	mad.lo.s32 	%r43, %r6, %r42, %r5;
	mad.lo.s32 	%r44, %r43, %r42, %r4;
	mul.wide.u32 	%rd7, %r44, 4;
	add.s64 	%rd8, %rd2, %rd7;
	ld.global.f32 	%f308, [%rd8];
	st.shared.f32 	[%r7], %f308;
	add.s64 	%rd9, %rd1, %rd7;
	ld.global.f32 	%f309, [%rd9];
	st.shared.f32 	[%r8], %f309;
	add.s32 	%r45, %r42, %r6;
	mad.lo.s32 	%r46, %r45, %r42, %r5;
	mad.lo.s32 	%r47, %r46, %r42, %r4;
	mul.wide.u32 	%rd10, %r47, 4;
	add.s64 	%rd11, %rd2, %rd10;
	ld.global.f32 	%f310, [%rd11];
	st.shared.f32 	[%r7+2048], %f310;
	add.s64 	%rd12, %rd1, %rd10;
	ld.global.f32 	%f311, [%rd12];
	st.shared.f32 	[%r8+2048], %f311;
	add.s32 	%r48, %r45, %r42;
	mad.lo.s32 	%r49, %r48, %r42, %r5;
	mad.lo.s32 	%r50, %r49, %r42, %r4;
	mul.wide.u32 	%rd13, %r50, 4;
	add.s64 	%rd14, %rd2, %rd13;
	ld.global.f32 	%f312, [%rd14];
	st.shared.f32 	[%r7+4096], %f312;
	add.s64 	%rd15, %rd1, %rd13;
	ld.global.f32 	%f313, [%rd15];
	st.shared.f32 	[%r8+4096], %f313;
$L__BB1_5:
	bar.sync 	0;
	setp.lt.s32 	%p19, %r4, 2;
	min.u32 	%r51, %r5, %r6;
	setp.lt.u32 	%p20, %r51, 2;
	or.pred  	%p21, %p20, %p19;
	setp.ge.s32 	%p22, %r4, %r22;
	or.pred  	%p23, %p21, %p22;
	setp.ge.s32 	%p24, %r5, %r22;
	or.pred  	%p25, %p23, %p24;
	setp.ge.s32 	%p26, %r6, %r22;
	or.pred  	%p27, %p25, %p26;
	@%p27 bra 	$L__BB1_182;
	setp.lt.u32 	%p28, %r1, 8;
	add.s32 	%r9, %r22, 2;
	add.s32 	%r10, %r4, 1;
	add.s32 	%r11, %r4, -1;
	add.s32 	%r12, %r5, 1;
	add.s32 	%r13, %r5, -1;
	add.s32 	%r14, %r6, 1;
	add.s32 	%r15, %r6, -1;
	@%p28 bra 	$L__BB1_11;
	mad.lo.s32 	%r52, %r6, %r9, %r5;
	mad.lo.s32 	%r53, %r52, %r9, %r10;
	mul.wide.s32 	%rd16, %r53, 4;
	add.s64 	%rd17, %rd2, %rd16;
	ld.global.f32 	%f1427, [%rd17];
$L__BB1_8:
	setp.gt.u32 	%p31, %r1, 7;
	ld.shared.f32 	%f1428, [%r7+-256];
	mov.pred 	%p242, 0;
	@%p31 bra 	$L__BB1_9;
	bra.uni 	$L__BB1_13;
$L__BB1_9:
	mad.lo.s32 	%r54, %r6, %r9, %r5;
	mad.lo.s32 	%r55, %r54, %r9, %r10;
	mul.wide.s32 	%rd18, %r55, 4;
	add.s64 	%rd19, %rd1, %rd18;
	ld.global.f32 	%f1430, [%rd19];
$L__BB1_10:
	ld.shared.f32 	%f1436, [%r8+-256];
	bra.uni 	$L__BB1_15;
$L__BB1_11:
	setp.ne.s32 	%p29, %r1, 0;
	ld.shared.f32 	%f1427, [%r7+256];
	@%p29 bra 	$L__BB1_8;
	mad.lo.s32 	%r56, %r6, %r9, %r5;
	mad.lo.s32 	%r57, %r56, %r9, %r11;
	mul.wide.s32 	%rd20, %r57, 4;
	add.s64 	%rd21, %rd2, %rd20;
	ld.global.f32 	%f1428, [%rd21];
	mov.pred 	%p242, -1;
$L__BB1_13:
	ld.shared.f32 	%f1430, [%r8+256];
	@%p242 bra 	$L__BB1_14;
	bra.uni 	$L__BB1_10;
$L__BB1_14:
	mad.lo.s32 	%r58, %r6, %r9, %r5;
	mad.lo.s32 	%r59, %r58, %r9, %r11;
	mul.wide.s32 	%rd22, %r59, 4;
	add.s64 	%rd23, %rd1, %rd22;
	ld.global.f32 	%f1436, [%rd23];
$L__BB1_15:
	setp.lt.u32 	%p33, %r2, 8;
	sub.f32 	%f314, %f1427, %f1428;
	mul.f32 	%f22, %f1, %f314;
	abs.f32 	%f315, %f1427;
	abs.f32 	%f316, %f1428;
	add.f32 	%f317, %f315, %f316;
	mul.f32 	%f23, %f1, %f317;
	add.f32 	%f24, %f1430, %f1436;
	@%p33 bra 	$L__BB1_20;
	mad.lo.s32 	%r60, %r6, %r9, %r12;
	mad.lo.s32 	%r61, %r60, %r9, %r4;
	mul.wide.s32 	%rd24, %r61, 4;
	add.s64 	%rd25, %rd2, %rd24;
	ld.global.f32 	%f1437, [%rd25];
$L__BB1_17:
	setp.gt.u32 	%p36, %r2, 7;
	ld.shared.f32 	%f1438, [%r7+-32];
	mov.pred 	%p243, 0;
	@%p36 bra 	$L__BB1_18;
	bra.uni 	$L__BB1_22;
$L__BB1_18:
	mad.lo.s32 	%r62, %r6, %r9, %r12;
	mad.lo.s32 	%r63, %r62, %r9, %r4;
	mul.wide.s32 	%rd26, %r63, 4;
	add.s64 	%rd27, %rd1, %rd26;
	ld.global.f32 	%f1440, [%rd27];
$L__BB1_19:
	ld.shared.f32 	%f1446, [%r8+-32];
	bra.uni 	$L__BB1_24;
$L__BB1_20:
	setp.ne.s32 	%p34, %r2, 0;
	ld.shared.f32 	%f1437, [%r7+32];
	@%p34 bra 	$L__BB1_17;
	mad.lo.s32 	%r64, %r6, %r9, %r13;
	mad.lo.s32 	%r65, %r64, %r9, %r4;
	mul.wide.s32 	%rd28, %r65, 4;
	add.s64 	%rd29, %rd2, %rd28;
	ld.global.f32 	%f1438, [%rd29];
	mov.pred 	%p243, -1;
$L__BB1_22:
	ld.shared.f32 	%f1440, [%r8+32];
	@%p243 bra 	$L__BB1_23;
	bra.uni 	$L__BB1_19;
$L__BB1_23:
	mad.lo.s32 	%r66, %r6, %r9, %r13;
	mad.lo.s32 	%r67, %r66, %r9, %r4;
	mul.wide.s32 	%rd30, %r67, 4;
	add.s64 	%rd31, %rd1, %rd30;
	ld.global.f32 	%f1446, [%rd31];
$L__BB1_24:
	setp.lt.u32 	%p38, %r3, 8;
	sub.f32 	%f318, %f1437, %f1438;
	mul.f32 	%f43, %f2, %f318;
	abs.f32 	%f319, %f1437;
	abs.f32 	%f320, %f1438;
	add.f32 	%f321, %f319, %f320;
	mul.f32 	%f44, %f2, %f321;
	add.f32 	%f45, %f1440, %f1446;
	@%p38 bra 	$L__BB1_29;
	mad.lo.s32 	%r68, %r14, %r9, %r5;
	mad.lo.s32 	%r69, %r68, %r9, %r4;
	mul.wide.u32 	%rd32, %r69, 4;
	add.s64 	%rd33, %rd2, %rd32;
	ld.global.f32 	%f1447, [%rd33];
$L__BB1_26:
	setp.gt.u32 	%p41, %r3, 7;
	ld.shared.f32 	%f1448, [%r7+-4];
	mov.pred 	%p244, 0;
	@%p41 bra 	$L__BB1_27;
	bra.uni 	$L__BB1_31;
$L__BB1_27:
	mad.lo.s32 	%r70, %r14, %r9, %r5;
	mad.lo.s32 	%r71, %r70, %r9, %r4;
	mul.wide.u32 	%rd34, %r71, 4;
	add.s64 	%rd35, %rd1, %rd34;
	ld.global.f32 	%f1450, [%rd35];
$L__BB1_28:
	ld.shared.f32 	%f1456, [%r8+-4];
	bra.uni 	$L__BB1_33;
$L__BB1_29:
	setp.ne.s32 	%p39, %r3, 0;
	ld.shared.f32 	%f1447, [%r7+4];
	@%p39 bra 	$L__BB1_26;
	mad.lo.s32 	%r72, %r15, %r9, %r5;
	mad.lo.s32 	%r73, %r72, %r9, %r4;
	mul.wide.u32 	%rd36, %r73, 4;
	add.s64 	%rd37, %rd2, %rd36;
	ld.global.f32 	%f1448, [%rd37];
	mov.pred 	%p244, -1;
$L__BB1_31:
	ld.shared.f32 	%f1450, [%r8+4];
	@%p244 bra 	$L__BB1_32;
	bra.uni 	$L__BB1_28;
$L__BB1_32:
	mad.lo.s32 	%r74, %r15, %r9, %r5;
	mad.lo.s32 	%r75, %r74, %r9, %r4;
	mul.wide.u32 	%rd38, %r75, 4;
	add.s64 	%rd39, %rd1, %rd38;
	ld.global.f32 	%f1456, [%rd39];
$L__BB1_33:
	setp.lt.u32 	%p43, %r1, 8;
	sub.f32 	%f322, %f1447, %f1448;
	mul.f32 	%f64, %f3, %f322;
	abs.f32 	%f323, %f1447;
	abs.f32 	%f324, %f1448;
	add.f32 	%f325, %f323, %f324;
	mul.f32 	%f65, %f3, %f325;
	add.f32 	%f66, %f1450, %f1456;
	@%p43 bra 	$L__BB1_35;
	add.s32 	%r76, %r9, %r6;
	mad.lo.s32 	%r77, %r76, %r9, %r5;
	mad.lo.s32 	%r78, %r77, %r9, %r10;
	mul.wide.s32 	%rd40, %r78, 4;
	add.s64 	%rd41, %rd2, %rd40;
	ld.global.f32 	%f1459, [%rd41];
	bra.uni 	$L__BB1_36;
$L__BB1_35:
	setp.eq.s32 	%p44, %r1, 0;
	ld.shared.f32 	%f1459, [%r7+2304];
	@%p44 bra 	$L__BB1_38;
$L__BB1_36:
	ld.shared.f32 	%f1458, [%r7+1792];
	mov.pred 	%p245, 0;
	@%p43 bra 	$L__BB1_39;
	add.s32 	%r79, %r9, %r6;
	mad.lo.s32 	%r80, %r79, %r9, %r5;
	mad.lo.s32 	%r81, %r80, %r9, %r4;
	add.s32 	%r82, %r81, 1;
	mul.wide.s32 	%rd42, %r82, 4;
	add.s64 	%rd43, %rd1, %rd42;
	ld.global.f32 	%f1460, [%rd43];
	bra.uni 	$L__BB1_40;
$L__BB1_38:
	add.s32 	%r83, %r9, %r6;
	mad.lo.s32 	%r84, %r83, %r9, %r5;
	mad.lo.s32 	%r85, %r84, %r9, %r4;
	add.s32 	%r86, %r85, -1;
	mul.wide.s32 	%rd44, %r86, 4;
	add.s64 	%rd45, %rd2, %rd44;
	ld.global.f32 	%f1458, [%rd45];
	mov.pred 	%p245, -1;
$L__BB1_39:
	ld.shared.f32 	%f1460, [%r8+2304];
	@%p245 bra 	$L__BB1_41;
$L__BB1_40:
	ld.shared.f32 	%f1466, [%r8+1792];
	bra.uni 	$L__BB1_42;
$L__BB1_41:
	add.s32 	%r87, %r9, %r6;
	mad.lo.s32 	%r88, %r87, %r9, %r5;
	mad.lo.s32 	%r89, %r88, %r9, %r4;
	add.s32 	%r90, %r89, -1;
	mul.wide.s32 	%rd46, %r90, 4;
	add.s64 	%rd47, %rd1, %rd46;
	ld.global.f32 	%f1466, [%rd47];
$L__BB1_42:
	setp.lt.u32 	%p48, %r2, 8;
	sub.f32 	%f326, %f1459, %f1458;
	mul.f32 	%f85, %f1, %f326;
	abs.f32 	%f327, %f1459;
	abs.f32 	%f328, %f1458;
	add.f32 	%f329, %f327, %f328;
	mul.f32 	%f86, %f1, %f329;
	add.f32 	%f87, %f1460, %f1466;
	@%p48 bra 	$L__BB1_44;
	add.s32 	%r91, %r9, %r6;
	mad.lo.s32 	%r92, %r91, %r9, %r5;
	mad.lo.s32 	%r93, %r9, %r92, %r9;
	add.s32 	%r94, %r93, %r4;
	mul.wide.s32 	%rd48, %r94, 4;
	add.s64 	%rd49, %rd2, %rd48;
	ld.global.f32 	%f1469, [%rd49];
	bra.uni 	$L__BB1_45;
$L__BB1_44:
	setp.eq.s32 	%p49, %r2, 0;
	ld.shared.f32 	%f1469, [%r7+2080];
	@%p49 bra 	$L__BB1_47;
$L__BB1_45:
	ld.shared.f32 	%f1468, [%r7+2016];
	mov.pred 	%p246, 0;
	@%p48 bra 	$L__BB1_48;
	add.s32 	%r95, %r9, %r6;
	mad.lo.s32 	%r96, %r95, %r9, %r5;
	mad.lo.s32 	%r97, %r9, %r96, %r9;
	add.s32 	%r98, %r97, %r4;
	mul.wide.s32 	%rd50, %r98, 4;
	add.s64 	%rd51, %rd1, %rd50;
	ld.global.f32 	%f1470, [%rd51];
	bra.uni 	$L__BB1_49;
$L__BB1_47:
	add.s32 	%r99, %r9, %r6;
	mad.lo.s32 	%r100, %r99, %r9, %r5;
	add.s32 	%r101, %r100, -1;
	mad.lo.s32 	%r102, %r101, %r9, %r4;
	mul.wide.s32 	%rd52, %r102, 4;
	add.s64 	%rd53, %rd2, %rd52;
	ld.global.f32 	%f1468, [%rd53];
	mov.pred 	%p246, -1;
$L__BB1_48:
	ld.shared.f32 	%f1470, [%r8+2080];
	@%p246 bra 	$L__BB1_50;
$L__BB1_49:
	ld.shared.f32 	%f1476, [%r8+2016];
	bra.uni 	$L__BB1_51;
$L__BB1_50:
	add.s32 	%r103, %r9, %r6;
	mad.lo.s32 	%r104, %r103, %r9, %r5;
	add.s32 	%r105, %r104, -1;
	mad.lo.s32 	%r106, %r105, %r9, %r4;
	mul.wide.s32 	%rd54, %r106, 4;
	add.s64 	%rd55, %rd1, %rd54;
	ld.global.f32 	%f1476, [%rd55];
$L__BB1_51:
	sub.f32 	%f330, %f1469, %f1468;
	mul.f32 	%f106, %f2, %f330;
	abs.f32 	%f331, %f1469;
	abs.f32 	%f332, %f1468;
	add.f32 	%f333, %f331, %f332;
	mul.f32 	%f107, %f2, %f333;
	add.f32 	%f108, %f1470, %f1476;
	@%p38 bra 	$L__BB1_53;
	add.s32 	%r107, %r6, %r9;
	mad.lo.s32 	%r108, %r9, %r107, %r9;
	add.s32 	%r109, %r108, %r5;
	mad.lo.s32 	%r110, %r109, %r9, %r4;
	mul.wide.s32 	%rd56, %r110, 4;
	add.s64 	%rd57, %rd2, %rd56;
	ld.global.f32 	%f1479, [%rd57];
	bra.uni 	$L__BB1_54;
$L__BB1_53:
	setp.eq.s32 	%p54, %r3, 0;
	ld.shared.f32 	%f1479, [%r7+2052];
	@%p54 bra 	$L__BB1_56;
$L__BB1_54:
	ld.shared.f32 	%f1478, [%r7+2044];
	mov.pred 	%p247, 0;
	@%p38 bra 	$L__BB1_57;
	ld.param.u64 	%rd96, [_Z15decisionKernel2PfS_S_S_ffffi_param_2];
	add.s32 	%r111, %r6, %r9;
	mad.lo.s32 	%r112, %r9, %r111, %r9;
	add.s32 	%r113, %r112, %r5;
	mad.lo.s32 	%r114, %r113, %r9, %r4;
	cvta.to.global.u64 	%rd58, %rd96;
	mul.wide.s32 	%rd59, %r114, 4;
	add.s64 	%rd60, %rd58, %rd59;
	ld.global.f32 	%f1480, [%rd60];
	bra.uni 	$L__BB1_58;
$L__BB1_56:
	add.s32 	%r115, %r6, %r9;
	add.s32 	%r116, %r115, -1;
	mad.lo.s32 	%r117, %r116, %r9, %r5;
	mad.lo.s32 	%r118, %r117, %r9, %r4;
	mul.wide.s32 	%rd61, %r118, 4;
	add.s64 	%rd62, %rd2, %rd61;
	ld.global.f32 	%f1478, [%rd62];
	mov.pred 	%p247, -1;
$L__BB1_57:
	ld.shared.f32 	%f1480, [%r8+2052];
	@%p247 bra 	$L__BB1_59;
$L__BB1_58:
	ld.shared.f32 	%f1486, [%r8+2044];
	bra.uni 	$L__BB1_60;
$L__BB1_59:
	ld.param.u64 	%rd97, [_Z15decisionKernel2PfS_S_S_ffffi_param_2];
	add.s32 	%r119, %r6, %r9;
	add.s32 	%r120, %r119, -1;
	mad.lo.s32 	%r121, %r120, %r9, %r5;
	mad.lo.s32 	%r122, %r121, %r9, %r4;
	cvta.to.global.u64 	%rd63, %rd97;
	mul.wide.s32 	%rd64, %r122, 4;
	add.s64 	%rd65, %rd63, %rd64;
	ld.global.f32 	%f1486, [%rd65];
$L__BB1_60:
	sub.f32 	%f334, %f1479, %f1478;
	mul.f32 	%f127, %f3, %f334;
	abs.f32 	%f335, %f1479;
	abs.f32 	%f336, %f1478;
	add.f32 	%f337, %f335, %f336;
	mul.f32 	%f128, %f3, %f337;
	add.f32 	%f129, %f1480, %f1486;
	@%p43 bra 	$L__BB1_62;
	shl.b32 	%r123, %r9, 1;
	add.s32 	%r124, %r123, %r6;
	mad.lo.s32 	%r125, %r124, %r9, %r5;
	mad.lo.s32 	%r126, %r125, %r9, %r4;
	add.s32 	%r127, %r126, 1;
	mul.wide.s32 	%rd66, %r127, 4;
	add.s64 	%rd67, %rd2, %rd66;
	ld.global.f32 	%f1489, [%rd67];
	bra.uni 	$L__BB1_63;
$L__BB1_62:
	setp.eq.s32 	%p59, %r1, 0;
	ld.shared.f32 	%f1489, [%r7+4352];
	@%p59 bra 	$L__BB1_65;
$L__BB1_63:
	ld.shared.f32 	%f1488, [%r7+3840];
	mov.pred 	%p248, 0;
	@%p43 bra 	$L__BB1_66;
	ld.param.u64 	%rd98, [_Z15decisionKernel2PfS_S_S_ffffi_param_2];
	shl.b32 	%r128, %r9, 1;
	add.s32 	%r129, %r128, %r6;
	mad.lo.s32 	%r130, %r129, %r9, %r5;
	mad.lo.s32 	%r131, %r130, %r9, %r4;
	add.s32 	%r132, %r131, 1;
	cvta.to.global.u64 	%rd68, %rd98;
	mul.wide.s32 	%rd69, %r132, 4;
	add.s64 	%rd70, %rd68, %rd69;
	ld.global.f32 	%f1490, [%rd70];
	bra.uni 	$L__BB1_67;
$L__BB1_65:
	shl.b32 	%r133, %r9, 1;
	add.s32 	%r134, %r133, %r6;
	mad.lo.s32 	%r135, %r134, %r9, %r5;
	mad.lo.s32 	%r136, %r135, %r9, %r4;
	add.s32 	%r137, %r136, -1;
	mul.wide.s32 	%rd71, %r137, 4;
	add.s64 	%rd72, %rd2, %rd71;
	ld.global.f32 	%f1488, [%rd72];
	mov.pred 	%p248, -1;
$L__BB1_66:
	ld.shared.f32 	%f1490, [%r8+4352];
	@%p248 bra 	$L__BB1_68;
$L__BB1_67:
	ld.shared.f32 	%f1496, [%r8+3840];
	bra.uni 	$L__BB1_69;
$L__BB1_68:
	ld.param.u64 	%rd99, [_Z15decisionKernel2PfS_S_S_ffffi_param_2];
	shl.b32 	%r138, %r9, 1;
	add.s32 	%r139, %r138, %r6;
	mad.lo.s32 	%r140, %r139, %r9, %r5;
	mad.lo.s32 	%r141, %r140, %r9, %r4;
	add.s32 	%r142, %r141, -1;
	cvta.to.global.u64 	%rd73, %rd99;
	mul.wide.s32 	%rd74, %r142, 4;
	add.s64 	%rd75, %rd73, %rd74;
	ld.global.f32 	%f1496, [%rd75];
$L__BB1_69:
	sub.f32 	%f338, %f1489, %f1488;
	mul.f32 	%f148, %f1, %f338;
	abs.f32 	%f339, %f1489;
	abs.f32 	%f340, %f1488;
	add.f32 	%f341, %f339, %f340;
	mul.f32 	%f149, %f1, %f341;
	add.f32 	%f342, %f1490, %f1496;
	mul.f32 	%f150, %f1, %f342;
	@%p48 bra 	$L__BB1_71;
	shl.b32 	%r143, %r9, 1;
	add.s32 	%r144, %r143, %r6;
	mad.lo.s32 	%r145, %r144, %r9, %r5;
	mad.lo.s32 	%r146, %r9, %r145, %r9;
	add.s32 	%r147, %r146, %r4;
	mul.wide.s32 	%rd76, %r147, 4;
	add.s64 	%rd77, %rd2, %rd76;
	ld.global.f32 	%f1499, [%rd77];
	bra.uni 	$L__BB1_72;
$L__BB1_71:
	setp.eq.s32 	%p64, %r2, 0;
	ld.shared.f32 	%f1499, [%r7+4128];
	@%p64 bra 	$L__BB1_74;
$L__BB1_72:
	ld.shared.f32 	%f1498, [%r7+4064];
	mov.pred 	%p249, 0;
	@%p48 bra 	$L__BB1_75;
	ld.param.u64 	%rd100, [_Z15decisionKernel2PfS_S_S_ffffi_param_2];
	shl.b32 	%r148, %r9, 1;
	add.s32 	%r149, %r148, %r6;
	mad.lo.s32 	%r150, %r149, %r9, %r5;
	mad.lo.s32 	%r151, %r9, %r150, %r9;
	add.s32 	%r152, %r151, %r4;
	cvta.to.global.u64 	%rd78, %rd100;
	mul.wide.s32 	%rd79, %r152, 4;
	add.s64 	%rd80, %rd78, %rd79;
	ld.global.f32 	%f1500, [%rd80];
	bra.uni 	$L__BB1_76;
$L__BB1_74:
	shl.b32 	%r153, %r9, 1;
	add.s32 	%r154, %r153, %r6;
	mad.lo.s32 	%r155, %r154, %r9, %r5;
	add.s32 	%r156, %r155, -1;
	mad.lo.s32 	%r157, %r156, %r9, %r4;
	mul.wide.s32 	%rd81, %r157, 4;
	add.s64 	%rd82, %rd2, %rd81;
	ld.global.f32 	%f1498, [%rd82];
	mov.pred 	%p249, -1;
$L__BB1_75:
	ld.shared.f32 	%f1500, [%r8+4128];
	@%p249 bra 	$L__BB1_77;
$L__BB1_76:
	ld.shared.f32 	%f1506, [%r8+4064];
	bra.uni 	$L__BB1_78;
$L__BB1_77:
	ld.param.u64 	%rd101, [_Z15decisionKernel2PfS_S_S_ffffi_param_2];
	shl.b32 	%r158, %r9, 1;
	add.s32 	%r159, %r158, %r6;
	mad.lo.s32 	%r160, %r159, %r9, %r5;
	add.s32 	%r161, %r160, -1;
	mad.lo.s32 	%r162, %r161, %r9, %r4;
	cvta.to.global.u64 	%rd83, %rd101;
	mul.wide.s32 	%rd84, %r162, 4;
	add.s64 	%rd85, %rd83, %rd84;
	ld.global.f32 	%f1506, [%rd85];
$L__BB1_78:
	sub.f32 	%f343, %f1499, %f1498;
	mul.f32 	%f169, %f2, %f343;
	abs.f32 	%f344, %f1499;
	abs.f32 	%f345, %f1498;
	add.f32 	%f346, %f344, %f345;
	mul.f32 	%f170, %f2, %f346;
	add.f32 	%f347, %f1500, %f1506;
	mul.f32 	%f171, %f2, %f347;
	@%p38 bra 	$L__BB1_80;
	shl.b32 	%r163, %r9, 1;
	mov.u32 	%r164, %ntid.z;
	mov.u32 	%r165, %ctaid.z;
	mad.lo.s32 	%r166, %r164, %r165, %r3;
	add.s32 	%r167, %r166, %r163;
	mad.lo.s32 	%r168, %r9, %r167, %r9;
	add.s32 	%r169, %r168, %r5;
	mad.lo.s32 	%r170, %r169, %r9, %r4;
	mul.wide.s32 	%rd86, %r170, 4;
	add.s64 	%rd87, %rd2, %rd86;
	ld.global.f32 	%f1509, [%rd87];
	bra.uni 	$L__BB1_81;
$L__BB1_80:
	setp.eq.s32 	%p69, %r3, 0;
	ld.shared.f32 	%f1509, [%r7+4100];
	@%p69 bra 	$L__BB1_83;
$L__BB1_81:
	ld.shared.f32 	%f1508, [%r7+4092];
	mov.pred 	%p250, 0;
	@%p38 bra 	$L__BB1_84;
	ld.param.u64 	%rd102, [_Z15decisionKernel2PfS_S_S_ffffi_param_2];
	shl.b32 	%r171, %r9, 1;
	mov.u32 	%r172, %ntid.z;
	mov.u32 	%r173, %ctaid.z;
	mov.u32 	%r174, %tid.z;
	mad.lo.s32 	%r175, %r172, %r173, %r174;
	add.s32 	%r176, %r175, %r171;
	mad.lo.s32 	%r177, %r9, %r176, %r9;
	add.s32 	%r178, %r177, %r5;
	mad.lo.s32 	%r179, %r178, %r9, %r4;
	cvta.to.global.u64 	%rd88, %rd102;
	mul.wide.s32 	%rd89, %r179, 4;
	add.s64 	%rd90, %rd88, %rd89;
	ld.global.f32 	%f1510, [%rd90];
	bra.uni 	$L__BB1_85;
$L__BB1_83:
	shl.b32 	%r180, %r9, 1;
	mov.u32 	%r181, %ntid.z;
	mov.u32 	%r182, %ctaid.z;
	mov.u32 	%r183, %tid.z;
	mad.lo.s32 	%r184, %r181, %r182, %r183;
	add.s32 	%r185, %r184, %r180;
	add.s32 	%r186, %r185, -1;
	mad.lo.s32 	%r187, %r186, %r9, %r5;
	mad.lo.s32 	%r188, %r187, %r9, %r4;
	mul.wide.s32 	%rd91, %r188, 4;
	add.s64 	%rd92, %rd2, %rd91;
	ld.global.f32 	%f1508, [%rd92];
	mov.pred 	%p250, -1;
$L__BB1_84:
	ld.shared.f32 	%f1510, [%r8+4100];
	@%p250 bra 	$L__BB1_86;
$L__BB1_85:
	ld.shared.f32 	%f1516, [%r8+4092];
	bra.uni 	$L__BB1_87;
$L__BB1_86:
	ld.param.u64 	%rd103, [_Z15decisionKernel2PfS_S_S_ffffi_param_2];
	shl.b32 	%r189, %r9, 1;
	mov.u32 	%r190, %ntid.z;
	mov.u32 	%r191, %ctaid.z;
	mov.u32 	%r192, %tid.z;
	mad.lo.s32 	%r193, %r190, %r191, %r192;
	add.s32 	%r194, %r193, %r189;
	add.s32 	%r195, %r194, -1;
	mad.lo.s32 	%r196, %r195, %r9, %r5;
	mad.lo.s32 	%r197, %r196, %r9, %r4;
	cvta.to.global.u64 	%rd93, %rd103;
	mul.wide.s32 	%rd94, %r197, 4;
	add.s64 	%rd95, %rd93, %rd94;
	ld.global.f32 	%f1516, [%rd95];
$L__BB1_87:
	sub.f32 	%f349, %f1509, %f1508;
	mul.f32 	%f190, %f3, %f349;
	abs.f32 	%f350, %f1509;
	abs.f32 	%f351, %f1508;
	add.f32 	%f352, %f350, %f351;
	mul.f32 	%f191, %f3, %f352;
	add.f32 	%f353, %f1510, %f1516;
	mul.f32 	%f192, %f3, %f353;
	abs.f32 	%f193, %f22;
	setp.eq.f32 	%p73, %f22, 0f3F800000;
	mov.f32 	%f1517, 0f3F800000;
	@%p73 bra 	$L__BB1_92;
	setp.num.f32 	%p74, %f193, %f193;
	@%p74 bra 	$L__BB1_90;
	mov.f32 	%f411, 0f40000000;
	add.rn.f32 	%f1517, %f22, %f411;
	bra.uni 	$L__BB1_92;
$L__BB1_90:
	abs.f32 	%f354, %f22;
	setp.lt.f32 	%p75, %f354, 0f00800000;
	mul.f32 	%f356, %f354, 0f4B800000;
	selp.f32 	%f357, %f356, %f354, %p75;
	mov.b32 	%r198, %f357;
	add.s32 	%r199, %r198, -1060439283;
	and.b32  	%r200, %r199, -8388608;
	sub.s32 	%r201, %r198, %r200;
	mov.b32 	%f358, %r201;
	cvt.rn.f32.s32 	%f359, %r200;
	selp.f32 	%f360, 0fC1C00000, 0f00000000, %p75;
	fma.rn.f32 	%f361, %f359, 0f34000000, %f360;
	add.f32 	%f362, %f358, 0fBF800000;
	add.f32 	%f363, %f358, 0f3F800000;
	rcp.approx.ftz.f32 	%f364, %f363;
	add.f32 	%f365, %f362, %f362;
	mul.f32 	%f366, %f365, %f364;
	mul.f32 	%f367, %f366, %f366;
	neg.f32 	%f368, %f366;
	sub.f32 	%f369, %f362, %f366;
	add.f32 	%f370, %f369, %f369;
	fma.rn.f32 	%f371, %f368, %f362, %f370;
	mul.rn.f32 	%f372, %f364, %f371;
	fma.rn.f32 	%f373, %f367, 0f3A2C32E4, 0f3B52E7DB;
	fma.rn.f32 	%f374, %f373, %f367, 0f3C93BB73;
	fma.rn.f32 	%f375, %f374, %f367, 0f3DF6384F;
	mul.rn.f32 	%f376, %f375, %f367;
	fma.rn.f32 	%f377, %f366, 0f3FB8AA3B, %f361;
	mul.f32 	%f378, %f376, 0f40400000;
	sub.f32 	%f379, %f361, %f377;
	fma.rn.f32 	%f380, %f366, 0f3FB8AA3B, %f379;
	fma.rn.f32 	%f381, %f372, 0f3FB8AA3B, %f380;
	fma.rn.f32 	%f382, %f366, 0f32A55E34, %f381;
	fma.rn.f32 	%f383, %f378, %f372, %f382;
	fma.rn.f32 	%f384, %f376, %f366, %f383;
	add.rn.f32 	%f385, %f377, %f384;
	mov.f32 	%f386, 0f40000000;
	mul.rn.f32 	%f387, %f385, %f386;
	cvt.rni.f32.f32 	%f388, %f387;
	sub.f32 	%f389, %f387, %f388;
	neg.f32 	%f390, %f387;
	fma.rn.f32 	%f391, %f385, 0f40000000, %f390;
	neg.f32 	%f392, %f377;
	add.rn.f32 	%f393, %f385, %f392;
	neg.f32 	%f394, %f393;
	add.rn.f32 	%f395, %f384, %f394;
	fma.rn.f32 	%f396, %f395, 0f40000000, %f391;
	add.f32 	%f397, %f389, %f396;
	setp.gt.f32 	%p76, %f388, 0f00000000;
	selp.b32 	%r202, 0, -2097152000, %p76;
	setp.neu.f32 	%p77, %f22, 0f00000000;
	setp.neu.f32 	%p78, %f354, 0f7F800000;
	setp.lt.f32 	%p79, %f387, 0f00000000;
	selp.f32 	%f398, 0f00000000, 0f7F800000, %p79;
	abs.f32 	%f399, %f387;
	setp.gt.f32 	%p80, %f399, 0f43180000;
	cvt.rzi.s32.f32 	%r203, %f388;
	shl.b32 	%r204, %r203, 23;
	sub.s32 	%r205, %r204, %r202;
	mov.b32 	%f400, %r205;
	add.s32 	%r206, %r202, 2130706432;
	mov.b32 	%f401, %r206;
	fma.rn.f32 	%f402, %f397, 0f391FCB8E, 0f3AAF85ED;
	fma.rn.f32 	%f403, %f402, %f397, 0f3C1D9856;
	fma.rn.f32 	%f404, %f403, %f397, 0f3D6357BB;
	fma.rn.f32 	%f405, %f404, %f397, 0f3E75FDEC;
	fma.rn.f32 	%f406, %f405, %f397, 0f3F317218;
	fma.rn.f32 	%f407, %f406, %f397, 0f3F800000;
	mul.f32 	%f408, %f407, %f401;
	mul.f32 	%f409, %f408, %f400;
	selp.f32 	%f1517, %f398, %f409, %p80;
	and.pred  	%p81, %p77, %p78;
	@%p81 bra 	$L__BB1_92;
	add.f32 	%f410, %f22, %f22;
	mov.b32 	%r207, %f410;
	and.b32  	%r208, %r207, 2147483647;
	mov.b32 	%f1517, %r208;
$L__BB1_92:
	abs.f32 	%f198, %f23;
	setp.eq.f32 	%p82, %f23, 0f3F800000;
	mov.f32 	%f1518, 0f3F800000;
	@%p82 bra 	$L__BB1_97;
	setp.num.f32 	%p83, %f198, %f198;
	@%p83 bra 	$L__BB1_95;
	mov.f32 	%f470, 0f40000000;
	add.rn.f32 	%f1518, %f23, %f470;
	bra.uni 	$L__BB1_97;
$L__BB1_95:
	abs.f32 	%f413, %f23;
	setp.lt.f32 	%p84, %f413, 0f00800000;
	mul.f32 	%f415, %f413, 0f4B800000;
	selp.f32 	%f416, %f415, %f413, %p84;
	mov.b32 	%r209, %f416;
	add.s32 	%r210, %r209, -1060439283;
	and.b32  	%r211, %r210, -8388608;
	sub.s32 	%r212, %r209, %r211;
	mov.b32 	%f417, %r212;
	cvt.rn.f32.s32 	%f418, %r211;
	selp.f32 	%f419, 0fC1C00000, 0f00000000, %p84;
	fma.rn.f32 	%f420, %f418, 0f34000000, %f419;
	add.f32 	%f421, %f417, 0fBF800000;
	add.f32 	%f422, %f417, 0f3F800000;
	rcp.approx.ftz.f32 	%f423, %f422;
	add.f32 	%f424, %f421, %f421;
	mul.f32 	%f425, %f424, %f423;
	mul.f32 	%f426, %f425, %f425;
	neg.f32 	%f427, %f425;
	sub.f32 	%f428, %f421, %f425;
	add.f32 	%f429, %f428, %f428;
	fma.rn.f32 	%f430, %f427, %f421, %f429;
	mul.rn.f32 	%f431, %f423, %f430;
	fma.rn.f32 	%f432, %f426, 0f3A2C32E4, 0f3B52E7DB;
	fma.rn.f32 	%f433, %f432, %f426, 0f3C93BB73;
	fma.rn.f32 	%f434, %f433, %f426, 0f3DF6384F;
	mul.rn.f32 	%f435, %f434, %f426;
	fma.rn.f32 	%f436, %f425, 0f3FB8AA3B, %f420;
	mul.f32 	%f437, %f435, 0f40400000;
	sub.f32 	%f438, %f420, %f436;
	fma.rn.f32 	%f439, %f425, 0f3FB8AA3B, %f438;
	fma.rn.f32 	%f440, %f431, 0f3FB8AA3B, %f439;
	fma.rn.f32 	%f441, %f425, 0f32A55E34, %f440;
	fma.rn.f32 	%f442, %f437, %f431, %f441;
	fma.rn.f32 	%f443, %f435, %f425, %f442;
	add.rn.f32 	%f444, %f436, %f443;
	mov.f32 	%f445, 0f40000000;
	mul.rn.f32 	%f446, %f444, %f445;
	cvt.rni.f32.f32 	%f447, %f446;
	sub.f32 	%f448, %f446, %f447;
	neg.f32 	%f449, %f446;
	fma.rn.f32 	%f450, %f444, 0f40000000, %f449;
	neg.f32 	%f451, %f436;
	add.rn.f32 	%f452, %f444, %f451;
	neg.f32 	%f453, %f452;
	add.rn.f32 	%f454, %f443, %f453;
	fma.rn.f32 	%f455, %f454, 0f40000000, %f450;
	add.f32 	%f456, %f448, %f455;
	setp.gt.f32 	%p85, %f447, 0f00000000;
	selp.b32 	%r213, 0, -2097152000, %p85;
	setp.neu.f32 	%p86, %f23, 0f00000000;
	setp.neu.f32 	%p87, %f413, 0f7F800000;
	setp.lt.f32 	%p88, %f446, 0f00000000;
	selp.f32 	%f457, 0f00000000, 0f7F800000, %p88;
	abs.f32 	%f458, %f446;
	setp.gt.f32 	%p89, %f458, 0f43180000;
	cvt.rzi.s32.f32 	%r214, %f447;
	shl.b32 	%r215, %r214, 23;
	sub.s32 	%r216, %r215, %r213;
	mov.b32 	%f459, %r216;
	add.s32 	%r217, %r213, 2130706432;
	mov.b32 	%f460, %r217;
	fma.rn.f32 	%f461, %f456, 0f391FCB8E, 0f3AAF85ED;
	fma.rn.f32 	%f462, %f461, %f456, 0f3C1D9856;
	fma.rn.f32 	%f463, %f462, %f456, 0f3D6357BB;
	fma.rn.f32 	%f464, %f463, %f456, 0f3E75FDEC;
	fma.rn.f32 	%f465, %f464, %f456, 0f3F317218;
	fma.rn.f32 	%f466, %f465, %f456, 0f3F800000;
	mul.f32 	%f467, %f466, %f460;
	mul.f32 	%f468, %f467, %f459;
	selp.f32 	%f1518, %f457, %f468, %p89;
	and.pred  	%p90, %p86, %p87;
	@%p90 bra 	$L__BB1_97;
	add.f32 	%f469, %f23, %f23;
	mov.b32 	%r218, %f469;
	and.b32  	%r219, %r218, 2147483647;
	mov.b32 	%f1518, %r219;
$L__BB1_97:
	ld.param.f32 	%f1418, [_Z15decisionKernel2PfS_S_S_ffffi_param_4];
	mul.f32 	%f472, %f1, %f24;
	mul.f32 	%f473, %f1418, %f472;
	fma.rn.f32 	%f203, %f473, 0f40000000, %f1518;
	abs.f32 	%f204, %f43;
	setp.eq.f32 	%p91, %f43, 0f3F800000;
	mov.f32 	%f1519, 0f3F800000;
	@%p91 bra 	$L__BB1_102;
	setp.nan.f32 	%p92, %f204, %f204;
	@%p92 bra 	$L__BB1_101;
	abs.f32 	%f474, %f43;
	setp.lt.f32 	%p93, %f474, 0f00800000;
	mul.f32 	%f476, %f474, 0f4B800000;
	selp.f32 	%f477, %f476, %f474, %p93;
	mov.b32 	%r220, %f477;
	add.s32 	%r221, %r220, -1060439283;
	and.b32  	%r222, %r221, -8388608;
	sub.s32 	%r223, %r220, %r222;
	mov.b32 	%f478, %r223;
	cvt.rn.f32.s32 	%f479, %r222;
	selp.f32 	%f480, 0fC1C00000, 0f00000000, %p93;
	fma.rn.f32 	%f481, %f479, 0f34000000, %f480;
	add.f32 	%f482, %f478, 0fBF800000;
	add.f32 	%f483, %f478, 0f3F800000;
	rcp.approx.ftz.f32 	%f484, %f483;
	add.f32 	%f485, %f482, %f482;
	mul.f32 	%f486, %f485, %f484;
	mul.f32 	%f487, %f486, %f486;
	neg.f32 	%f488, %f486;
	sub.f32 	%f489, %f482, %f486;
	add.f32 	%f490, %f489, %f489;
	fma.rn.f32 	%f491, %f488, %f482, %f490;
	mul.rn.f32 	%f492, %f484, %f491;
	fma.rn.f32 	%f493, %f487, 0f3A2C32E4, 0f3B52E7DB;
	fma.rn.f32 	%f494, %f493, %f487, 0f3C93BB73;
	fma.rn.f32 	%f495, %f494, %f487, 0f3DF6384F;
	mul.rn.f32 	%f496, %f495, %f487;
	fma.rn.f32 	%f497, %f486, 0f3FB8AA3B, %f481;
	mul.f32 	%f498, %f496, 0f40400000;
	sub.f32 	%f499, %f481, %f497;
	fma.rn.f32 	%f500, %f486, 0f3FB8AA3B, %f499;
	fma.rn.f32 	%f501, %f492, 0f3FB8AA3B, %f500;
	fma.rn.f32 	%f502, %f486, 0f32A55E34, %f501;
	fma.rn.f32 	%f503, %f498, %f492, %f502;
	fma.rn.f32 	%f504, %f496, %f486, %f503;
	add.rn.f32 	%f505, %f497, %f504;
	mov.f32 	%f506, 0f40000000;
	mul.rn.f32 	%f507, %f505, %f506;
	cvt.rni.f32.f32 	%f508, %f507;
	sub.f32 	%f509, %f507, %f508;
	neg.f32 	%f510, %f507;
	fma.rn.f32 	%f511, %f505, 0f40000000, %f510;
	neg.f32 	%f512, %f497;
	add.rn.f32 	%f513, %f505, %f512;
	neg.f32 	%f514, %f513;
	add.rn.f32 	%f515, %f504, %f514;
	fma.rn.f32 	%f516, %f515, 0f40000000, %f511;
	add.f32 	%f517, %f509, %f516;
	setp.gt.f32 	%p94, %f508, 0f00000000;
	selp.b32 	%r224, 0, -2097152000, %p94;
	setp.neu.f32 	%p95, %f43, 0f00000000;
	setp.neu.f32 	%p96, %f474, 0f7F800000;
	setp.lt.f32 	%p97, %f507, 0f00000000;
	selp.f32 	%f518, 0f00000000, 0f7F800000, %p97;
	abs.f32 	%f519, %f507;
	setp.gt.f32 	%p98, %f519, 0f43180000;
	cvt.rzi.s32.f32 	%r225, %f508;
	shl.b32 	%r226, %r225, 23;
	sub.s32 	%r227, %r226, %r224;
	mov.b32 	%f520, %r227;
	add.s32 	%r228, %r224, 2130706432;
	mov.b32 	%f521, %r228;
	fma.rn.f32 	%f522, %f517, 0f391FCB8E, 0f3AAF85ED;
	fma.rn.f32 	%f523, %f522, %f517, 0f3C1D9856;
	fma.rn.f32 	%f524, %f523, %f517, 0f3D6357BB;
	fma.rn.f32 	%f525, %f524, %f517, 0f3E75FDEC;
	fma.rn.f32 	%f526, %f525, %f517, 0f3F317218;
	fma.rn.f32 	%f527, %f526, %f517, 0f3F800000;
	mul.f32 	%f528, %f527, %f521;
	mul.f32 	%f529, %f528, %f520;
	selp.f32 	%f1519, %f518, %f529, %p98;
	and.pred  	%p99, %p95, %p96;
	@%p99 bra 	$L__BB1_102;
	add.f32 	%f530, %f43, %f43;
	mov.b32 	%r229, %f530;
	and.b32  	%r230, %r229, 2147483647;
	mov.b32 	%f1519, %r230;
	bra.uni 	$L__BB1_102;
$L__BB1_101:
	mov.f32 	%f531, 0f40000000;
	add.rn.f32 	%f1519, %f43, %f531;
$L__BB1_102:
	add.f32 	%f533, %f1517, 0f00000000;
	add.f32 	%f209, %f533, %f1519;
	abs.f32 	%f210, %f44;
	setp.eq.f32 	%p100, %f44, 0f3F800000;
	mov.f32 	%f1520, 0f3F800000;
	@%p100 bra 	$L__BB1_107;
	setp.nan.f32 	%p101, %f210, %f210;
	@%p101 bra 	$L__BB1_106;
	abs.f32 	%f534, %f44;
	setp.lt.f32 	%p102, %f534, 0f00800000;
	mul.f32 	%f536, %f534, 0f4B800000;
	selp.f32 	%f537, %f536, %f534, %p102;
	mov.b32 	%r231, %f537;
	add.s32 	%r232, %r231, -1060439283;
	and.b32  	%r233, %r232, -8388608;
	sub.s32 	%r234, %r231, %r233;
	mov.b32 	%f538, %r234;
	cvt.rn.f32.s32 	%f539, %r233;
	selp.f32 	%f540, 0fC1C00000, 0f00000000, %p102;
	fma.rn.f32 	%f541, %f539, 0f34000000, %f540;
	add.f32 	%f542, %f538, 0fBF800000;
	add.f32 	%f543, %f538, 0f3F800000;
	rcp.approx.ftz.f32 	%f544, %f543;
	add.f32 	%f545, %f542, %f542;
	mul.f32 	%f546, %f545, %f544;
	mul.f32 	%f547, %f546, %f546;
	neg.f32 	%f548, %f546;
	sub.f32 	%f549, %f542, %f546;
	add.f32 	%f550, %f549, %f549;
	fma.rn.f32 	%f551, %f548, %f542, %f550;
	mul.rn.f32 	%f552, %f544, %f551;
	fma.rn.f32 	%f553, %f547, 0f3A2C32E4, 0f3B52E7DB;
	fma.rn.f32 	%f554, %f553, %f547, 0f3C93BB73;
	fma.rn.f32 	%f555, %f554, %f547, 0f3DF6384F;
	mul.rn.f32 	%f556, %f555, %f547;
	fma.rn.f32 	%f557, %f546, 0f3FB8AA3B, %f541;
	mul.f32 	%f558, %f556, 0f40400000;
	sub.f32 	%f559, %f541, %f557;
	fma.rn.f32 	%f560, %f546, 0f3FB8AA3B, %f559;
	fma.rn.f32 	%f561, %f552, 0f3FB8AA3B, %f560;
	fma.rn.f32 	%f562, %f546, 0f32A55E34, %f561;
	fma.rn.f32 	%f563, %f558, %f552, %f562;
	fma.rn.f32 	%f564, %f556, %f546, %f563;
	add.rn.f32 	%f565, %f557, %f564;
	mov.f32 	%f566, 0f40000000;
	mul.rn.f32 	%f567, %f565, %f566;
	cvt.rni.f32.f32 	%f568, %f567;
	sub.f32 	%f569, %f567, %f568;
	neg.f32 	%f570, %f567;
	fma.rn.f32 	%f571, %f565, 0f40000000, %f570;
	neg.f32 	%f572, %f557;
	add.rn.f32 	%f573, %f565, %f572;
	neg.f32 	%f574, %f573;
	add.rn.f32 	%f575, %f564, %f574;
	fma.rn.f32 	%f576, %f575, 0f40000000, %f571;
	add.f32 	%f577, %f569, %f576;
	setp.gt.f32 	%p103, %f568, 0f00000000;
	selp.b32 	%r235, 0, -2097152000, %p103;
	setp.neu.f32 	%p104, %f44, 0f00000000;
	setp.neu.f32 	%p105, %f534, 0f7F800000;
	setp.lt.f32 	%p106, %f567, 0f00000000;
	selp.f32 	%f578, 0f00000000, 0f7F800000, %p106;
	abs.f32 	%f579, %f567;
	setp.gt.f32 	%p107, %f579, 0f43180000;
	cvt.rzi.s32.f32 	%r236, %f568;
	shl.b32 	%r237, %r236, 23;
	sub.s32 	%r238, %r237, %r235;
	mov.b32 	%f580, %r238;
	add.s32 	%r239, %r235, 2130706432;
	mov.b32 	%f581, %r239;
	fma.rn.f32 	%f582, %f577, 0f391FCB8E, 0f3AAF85ED;
	fma.rn.f32 	%f583, %f582, %f577, 0f3C1D9856;
	fma.rn.f32 	%f584, %f583, %f577, 0f3D6357BB;
	fma.rn.f32 	%f585, %f584, %f577, 0f3E75FDEC;
	fma.rn.f32 	%f586, %f585, %f577, 0f3F317218;
	fma.rn.f32 	%f587, %f586, %f577, 0f3F800000;
	mul.f32 	%f588, %f587, %f581;
	mul.f32 	%f589, %f588, %f580;
	selp.f32 	%f1520, %f578, %f589, %p107;
	and.pred  	%p108, %p104, %p105;
	@%p108 bra 	$L__BB1_107;
	add.f32 	%f590, %f44, %f44;
	mov.b32 	%r240, %f590;
	and.b32  	%r241, %r240, 2147483647;
	mov.b32 	%f1520, %r241;
	bra.uni 	$L__BB1_107;
$L__BB1_106:
	mov.f32 	%f591, 0f40000000;
	add.rn.f32 	%f1520, %f44, %f591;
$L__BB1_107:
	ld.param.f32 	%f1419, [_Z15decisionKernel2PfS_S_S_ffffi_param_4];
	mul.f32 	%f593, %f2, %f45;
	mul.f32 	%f594, %f1419, %f593;
	fma.rn.f32 	%f595, %f594, 0f40000000, %f1520;
	add.f32 	%f596, %f203, 0f00000000;
	add.f32 	%f215, %f596, %f595;
	abs.f32 	%f216, %f64;
	setp.eq.f32 	%p109, %f64, 0f3F800000;
	mov.f32 	%f1521, 0f3F800000;
	@%p109 bra 	$L__BB1_112;
	setp.nan.f32 	%p110, %f216, %f216;
	@%p110 bra 	$L__BB1_111;
	setp.lt.f32 	%p111, %f216, 0f00800000;
	mul.f32 	%f597, %f216, 0f4B800000;
	selp.f32 	%f598, %f597, %f216, %p111;
	mov.b32 	%r242, %f598;
	add.s32 	%r243, %r242, -1060439283;
	and.b32  	%r244, %r243, -8388608;
	sub.s32 	%r245, %r242, %r244;
	mov.b32 	%f599, %r245;
	cvt.rn.f32.s32 	%f600, %r244;
	selp.f32 	%f601, 0fC1C00000, 0f00000000, %p111;
	fma.rn.f32 	%f602, %f600, 0f34000000, %f601;
	add.f32 	%f603, %f599, 0fBF800000;
	add.f32 	%f604, %f599, 0f3F800000;
	rcp.approx.ftz.f32 	%f605, %f604;
	add.f32 	%f606, %f603, %f603;
	mul.f32 	%f607, %f606, %f605;
	mul.f32 	%f608, %f607, %f607;
	neg.f32 	%f609, %f607;
	sub.f32 	%f610, %f603, %f607;
	add.f32 	%f611, %f610, %f610;
	fma.rn.f32 	%f612, %f609, %f603, %f611;
	mul.rn.f32 	%f613, %f605, %f612;
	fma.rn.f32 	%f614, %f608, 0f3A2C32E4, 0f3B52E7DB;
	fma.rn.f32 	%f615, %f614, %f608, 0f3C93BB73;
	fma.rn.f32 	%f616, %f615, %f608, 0f3DF6384F;
	mul.rn.f32 	%f617, %f616, %f608;
	fma.rn.f32 	%f618, %f607, 0f3FB8AA3B, %f602;
	mul.f32 	%f619, %f617, 0f40400000;
	sub.f32 	%f620, %f602, %f618;
	fma.rn.f32 	%f621, %f607, 0f3FB8AA3B, %f620;
	fma.rn.f32 	%f622, %f613, 0f3FB8AA3B, %f621;
	fma.rn.f32 	%f623, %f607, 0f32A55E34, %f622;
	fma.rn.f32 	%f624, %f619, %f613, %f623;
	fma.rn.f32 	%f625, %f617, %f607, %f624;
	add.rn.f32 	%f626, %f618, %f625;
	mov.f32 	%f627, 0f40000000;
	mul.rn.f32 	%f628, %f626, %f627;
	cvt.rni.f32.f32 	%f629, %f628;
	sub.f32 	%f630, %f628, %f629;
	neg.f32 	%f631, %f628;
	fma.rn.f32 	%f632, %f626, 0f40000000, %f631;
	neg.f32 	%f633, %f618;
	add.rn.f32 	%f634, %f626, %f633;
	neg.f32 	%f635, %f634;
	add.rn.f32 	%f636, %f625, %f635;
	fma.rn.f32 	%f637, %f636, 0f40000000, %f632;
	add.f32 	%f638, %f630, %f637;
	setp.gt.f32 	%p112, %f629, 0f00000000;
	selp.b32 	%r246, 0, -2097152000, %p112;
	setp.neu.f32 	%p113, %f64, 0f00000000;
	setp.neu.f32 	%p114, %f216, 0f7F800000;
	setp.lt.f32 	%p115, %f628, 0f00000000;
	selp.f32 	%f639, 0f00000000, 0f7F800000, %p115;
	abs.f32 	%f640, %f628;
	setp.gt.f32 	%p116, %f640, 0f43180000;
	cvt.rzi.s32.f32 	%r247, %f629;
	shl.b32 	%r248, %r247, 23;
	sub.s32 	%r249, %r248, %r246;
	mov.b32 	%f641, %r249;
	add.s32 	%r250, %r246, 2130706432;
	mov.b32 	%f642, %r250;
	fma.rn.f32 	%f643, %f638, 0f391FCB8E, 0f3AAF85ED;
	fma.rn.f32 	%f644, %f643, %f638, 0f3C1D9856;
	fma.rn.f32 	%f645, %f644, %f638, 0f3D6357BB;
	fma.rn.f32 	%f646, %f645, %f638, 0f3E75FDEC;
	fma.rn.f32 	%f647, %f646, %f638, 0f3F317218;
	fma.rn.f32 	%f648, %f647, %f638, 0f3F800000;
	mul.f32 	%f649, %f648, %f642;
	mul.f32 	%f650, %f649, %f641;
	selp.f32 	%f1521, %f639, %f650, %p116;
	and.pred  	%p117, %p113, %p114;
	@%p117 bra 	$L__BB1_112;
	add.f32 	%f651, %f64, %f64;
	mov.b32 	%r251, %f651;
	and.b32  	%r252, %r251, 2147483647;
	mov.b32 	%f1521, %r252;
	bra.uni 	$L__BB1_112;
$L__BB1_111:
	mov.f32 	%f652, 0f40000000;
	add.rn.f32 	%f1521, %f64, %f652;
$L__BB1_112:
	add.f32 	%f221, %f209, %f1521;
	abs.f32 	%f222, %f65;
	setp.eq.f32 	%p118, %f65, 0f3F800000;
	mov.f32 	%f1522, 0f3F800000;
	@%p118 bra 	$L__BB1_117;
	setp.nan.f32 	%p119, %f222, %f222;
	@%p119 bra 	$L__BB1_116;
	setp.lt.f32 	%p120, %f222, 0f00800000;
	mul.f32 	%f654, %f222, 0f4B800000;
	selp.f32 	%f655, %f654, %f222, %p120;
	mov.b32 	%r253, %f655;
	add.s32 	%r254, %r253, -1060439283;
	and.b32  	%r255, %r254, -8388608;
	sub.s32 	%r256, %r253, %r255;
	mov.b32 	%f656, %r256;
	cvt.rn.f32.s32 	%f657, %r255;
	selp.f32 	%f658, 0fC1C00000, 0f00000000, %p120;
	fma.rn.f32 	%f659, %f657, 0f34000000, %f658;
	add.f32 	%f660, %f656, 0fBF800000;
	add.f32 	%f661, %f656, 0f3F800000;
	rcp.approx.ftz.f32 	%f662, %f661;
	add.f32 	%f663, %f660, %f660;
	mul.f32 	%f664, %f663, %f662;
	mul.f32 	%f665, %f664, %f664;
	neg.f32 	%f666, %f664;
	sub.f32 	%f667, %f660, %f664;
	add.f32 	%f668, %f667, %f667;
	fma.rn.f32 	%f669, %f666, %f660, %f668;
	mul.rn.f32 	%f670, %f662, %f669;
	fma.rn.f32 	%f671, %f665, 0f3A2C32E4, 0f3B52E7DB;
	fma.rn.f32 	%f672, %f671, %f665, 0f3C93BB73;
	fma.rn.f32 	%f673, %f672, %f665, 0f3DF6384F;
	mul.rn.f32 	%f674, %f673, %f665;
	fma.rn.f32 	%f675, %f664, 0f3FB8AA3B, %f659;
	mul.f32 	%f676, %f674, 0f40400000;
	sub.f32 	%f677, %f659, %f675;
	fma.rn.f32 	%f678, %f664, 0f3FB8AA3B, %f677;
	fma.rn.f32 	%f679, %f670, 0f3FB8AA3B, %f678;
	fma.rn.f32 	%f680, %f664, 0f32A55E34, %f679;
	fma.rn.f32 	%f681, %f676, %f670, %f680;
	fma.rn.f32 	%f682, %f674, %f664, %f681;
	add.rn.f32 	%f683, %f675, %f682;
	mov.f32 	%f684, 0f40000000;
	mul.rn.f32 	%f685, %f683, %f684;
	cvt.rni.f32.f32 	%f686, %f685;
	sub.f32 	%f687, %f685, %f686;
	neg.f32 	%f688, %f685;
	fma.rn.f32 	%f689, %f683, 0f40000000, %f688;
	neg.f32 	%f690, %f675;
	add.rn.f32 	%f691, %f683, %f690;
	neg.f32 	%f692, %f691;
	add.rn.f32 	%f693, %f682, %f692;
	fma.rn.f32 	%f694, %f693, 0f40000000, %f689;
	add.f32 	%f695, %f687, %f694;
	setp.gt.f32 	%p121, %f686, 0f00000000;
	selp.b32 	%r257, 0, -2097152000, %p121;
	setp.neu.f32 	%p122, %f65, 0f00000000;
	setp.neu.f32 	%p123, %f222, 0f7F800000;
	setp.lt.f32 	%p124, %f685, 0f00000000;
	selp.f32 	%f696, 0f00000000, 0f7F800000, %p124;
	abs.f32 	%f697, %f685;
	setp.gt.f32 	%p125, %f697, 0f43180000;
	cvt.rzi.s32.f32 	%r258, %f686;
	shl.b32 	%r259, %r258, 23;
	sub.s32 	%r260, %r259, %r257;
	mov.b32 	%f698, %r260;
	add.s32 	%r261, %r257, 2130706432;
	mov.b32 	%f699, %r261;
	fma.rn.f32 	%f700, %f695, 0f391FCB8E, 0f3AAF85ED;
	fma.rn.f32 	%f701, %f700, %f695, 0f3C1D9856;
	fma.rn.f32 	%f702, %f701, %f695, 0f3D6357BB;
	fma.rn.f32 	%f703, %f702, %f695, 0f3E75FDEC;
	fma.rn.f32 	%f704, %f703, %f695, 0f3F317218;
	fma.rn.f32 	%f705, %f704, %f695, 0f3F800000;
	mul.f32 	%f706, %f705, %f699;
	mul.f32 	%f707, %f706, %f698;
	selp.f32 	%f1522, %f696, %f707, %p125;
	and.pred  	%p126, %p122, %p123;
	@%p126 bra 	$L__BB1_117;
	add.f32 	%f708, %f65, %f65;
	mov.b32 	%r262, %f708;
	and.b32  	%r263, %r262, 2147483647;
	mov.b32 	%f1522, %r263;
	bra.uni 	$L__BB1_117;
$L__BB1_116:
	mov.f32 	%f709, 0f40000000;
	add.rn.f32 	%f1522, %f65, %f709;
$L__BB1_117:
	ld.param.f32 	%f1420, [_Z15decisionKernel2PfS_S_S_ffffi_param_4];
	mul.f32 	%f711, %f3, %f66;
	mul.f32 	%f712, %f1420, %f711;
	fma.rn.f32 	%f713, %f712, 0f40000000, %f1522;
	add.f32 	%f227, %f215, %f713;
	abs.f32 	%f228, %f85;
	setp.eq.f32 	%p127, %f85, 0f3F800000;
	mov.f32 	%f1523, 0f3F800000;
	@%p127 bra 	$L__BB1_122;
	setp.nan.f32 	%p128, %f228, %f228;
	@%p128 bra 	$L__BB1_121;
	setp.lt.f32 	%p129, %f228, 0f00800000;
	mul.f32 	%f714, %f228, 0f4B800000;
	selp.f32 	%f715, %f714, %f228, %p129;
	mov.b32 	%r264, %f715;
	add.s32 	%r265, %r264, -1060439283;
	and.b32  	%r266, %r265, -8388608;
	sub.s32 	%r267, %r264, %r266;
	mov.b32 	%f716, %r267;
	cvt.rn.f32.s32 	%f717, %r266;
	selp.f32 	%f718, 0fC1C00000, 0f00000000, %p129;
	fma.rn.f32 	%f719, %f717, 0f34000000, %f718;
	add.f32 	%f720, %f716, 0fBF800000;
	add.f32 	%f721, %f716, 0f3F800000;
	rcp.approx.ftz.f32 	%f722, %f721;
	add.f32 	%f723, %f720, %f720;
	mul.f32 	%f724, %f723, %f722;
	mul.f32 	%f725, %f724, %f724;
	neg.f32 	%f726, %f724;
	sub.f32 	%f727, %f720, %f724;
	add.f32 	%f728, %f727, %f727;
	fma.rn.f32 	%f729, %f726, %f720, %f728;
	mul.rn.f32 	%f730, %f722, %f729;
	fma.rn.f32 	%f731, %f725, 0f3A2C32E4, 0f3B52E7DB;
	fma.rn.f32 	%f732, %f731, %f725, 0f3C93BB73;
	fma.rn.f32 	%f733, %f732, %f725, 0f3DF6384F;
	mul.rn.f32 	%f734, %f733, %f725;
	fma.rn.f32 	%f735, %f724, 0f3FB8AA3B, %f719;
	mul.f32 	%f736, %f734, 0f40400000;
	sub.f32 	%f737, %f719, %f735;
	fma.rn.f32 	%f738, %f724, 0f3FB8AA3B, %f737;
	fma.rn.f32 	%f739, %f730, 0f3FB8AA3B, %f738;
	fma.rn.f32 	%f740, %f724, 0f32A55E34, %f739;
	fma.rn.f32 	%f741, %f736, %f730, %f740;
	fma.rn.f32 	%f742, %f734, %f724, %f741;
	add.rn.f32 	%f743, %f735, %f742;
	mov.f32 	%f744, 0f40000000;
	mul.rn.f32 	%f745, %f743, %f744;
	cvt.rni.f32.f32 	%f746, %f745;
	sub.f32 	%f747, %f745, %f746;
	neg.f32 	%f748, %f745;
	fma.rn.f32 	%f749, %f743, 0f40000000, %f748;
	neg.f32 	%f750, %f735;
	add.rn.f32 	%f751, %f743, %f750;
	neg.f32 	%f752, %f751;
	add.rn.f32 	%f753, %f742, %f752;
	fma.rn.f32 	%f754, %f753, 0f40000000, %f749;
	add.f32 	%f755, %f747, %f754;
	setp.gt.f32 	%p130, %f746, 0f00000000;
	selp.b32 	%r268, 0, -2097152000, %p130;
	setp.neu.f32 	%p131, %f85, 0f00000000;
	setp.neu.f32 	%p132, %f228, 0f7F800000;
	setp.lt.f32 	%p133, %f745, 0f00000000;
	selp.f32 	%f756, 0f00000000, 0f7F800000, %p133;
	abs.f32 	%f757, %f745;
	setp.gt.f32 	%p134, %f757, 0f43180000;
	cvt.rzi.s32.f32 	%r269, %f746;
	shl.b32 	%r270, %r269, 23;
	sub.s32 	%r271, %r270, %r268;
	mov.b32 	%f758, %r271;
	add.s32 	%r272, %r268, 2130706432;
	mov.b32 	%f759, %r272;
	fma.rn.f32 	%f760, %f755, 0f391FCB8E, 0f3AAF85ED;
	fma.rn.f32 	%f761, %f760, %f755, 0f3C1D9856;
	fma.rn.f32 	%f762, %f761, %f755, 0f3D6357BB;
	fma.rn.f32 	%f763, %f762, %f755, 0f3E75FDEC;
	fma.rn.f32 	%f764, %f763, %f755, 0f3F317218;
	fma.rn.f32 	%f765, %f764, %f755, 0f3F800000;
	mul.f32 	%f766, %f765, %f759;
	mul.f32 	%f767, %f766, %f758;
	selp.f32 	%f1523, %f756, %f767, %p134;
	and.pred  	%p135, %p131, %p132;
	@%p135 bra 	$L__BB1_122;
	add.f32 	%f768, %f85, %f85;
	mov.b32 	%r273, %f768;
	and.b32  	%r274, %r273, 2147483647;
	mov.b32 	%f1523, %r274;
	bra.uni 	$L__BB1_122;
$L__BB1_121:
	mov.f32 	%f769, 0f40000000;
	add.rn.f32 	%f1523, %f85, %f769;
$L__BB1_122:
	add.f32 	%f233, %f221, %f1523;
	abs.f32 	%f234, %f86;
	setp.eq.f32 	%p136, %f86, 0f3F800000;
	mov.f32 	%f1524, 0f3F800000;
	@%p136 bra 	$L__BB1_127;
	setp.nan.f32 	%p137, %f234, %f234;
	@%p137 bra 	$L__BB1_126;
	setp.lt.f32 	%p138, %f234, 0f00800000;
	mul.f32 	%f771, %f234, 0f4B800000;
	selp.f32 	%f772, %f771, %f234, %p138;
	mov.b32 	%r275, %f772;
	add.s32 	%r276, %r275, -1060439283;
	and.b32  	%r277, %r276, -8388608;
	sub.s32 	%r278, %r275, %r277;
	mov.b32 	%f773, %r278;
	cvt.rn.f32.s32 	%f774, %r277;
	selp.f32 	%f775, 0fC1C00000, 0f00000000, %p138;
	fma.rn.f32 	%f776, %f774, 0f34000000, %f775;
	add.f32 	%f777, %f773, 0fBF800000;
	add.f32 	%f778, %f773, 0f3F800000;
	rcp.approx.ftz.f32 	%f779, %f778;
	add.f32 	%f780, %f777, %f777;
	mul.f32 	%f781, %f780, %f779;
	mul.f32 	%f782, %f781, %f781;
	neg.f32 	%f783, %f781;
	sub.f32 	%f784, %f777, %f781;
	add.f32 	%f785, %f784, %f784;
	fma.rn.f32 	%f786, %f783, %f777, %f785;
	mul.rn.f32 	%f787, %f779, %f786;
	fma.rn.f32 	%f788, %f782, 0f3A2C32E4, 0f3B52E7DB;
	fma.rn.f32 	%f789, %f788, %f782, 0f3C93BB73;
	fma.rn.f32 	%f790, %f789, %f782, 0f3DF6384F;
	mul.rn.f32 	%f791, %f790, %f782;
	fma.rn.f32 	%f792, %f781, 0f3FB8AA3B, %f776;
	mul.f32 	%f793, %f791, 0f40400000;
	sub.f32 	%f794, %f776, %f792;
	fma.rn.f32 	%f795, %f781, 0f3FB8AA3B, %f794;
	fma.rn.f32 	%f796, %f787, 0f3FB8AA3B, %f795;
	fma.rn.f32 	%f797, %f781, 0f32A55E34, %f796;
	fma.rn.f32 	%f798, %f793, %f787, %f797;
	fma.rn.f32 	%f799, %f791, %f781, %f798;
	add.rn.f32 	%f800, %f792, %f799;
	mov.f32 	%f801, 0f40000000;
	mul.rn.f32 	%f802, %f800, %f801;
	cvt.rni.f32.f32 	%f803, %f802;
	sub.f32 	%f804, %f802, %f803;
	neg.f32 	%f805, %f802;
	fma.rn.f32 	%f806, %f800, 0f40000000, %f805;
	neg.f32 	%f807, %f792;
	add.rn.f32 	%f808, %f800, %f807;
	neg.f32 	%f809, %f808;
	add.rn.f32 	%f810, %f799, %f809;
	fma.rn.f32 	%f811, %f810, 0f40000000, %f806;
	add.f32 	%f812, %f804, %f811;
	setp.gt.f32 	%p139, %f803, 0f00000000;
	selp.b32 	%r279, 0, -2097152000, %p139;
	setp.neu.f32 	%p140, %f86, 0f00000000;
	setp.neu.f32 	%p141, %f234, 0f7F800000;
	setp.lt.f32 	%p142, %f802, 0f00000000;
	selp.f32 	%f813, 0f00000000, 0f7F800000, %p142;
	abs.f32 	%f814, %f802;
	setp.gt.f32 	%p143, %f814, 0f43180000;
	cvt.rzi.s32.f32 	%r280, %f803;
	shl.b32 	%r281, %r280, 23;
	sub.s32 	%r282, %r281, %r279;
	mov.b32 	%f815, %r282;
	add.s32 	%r283, %r279, 2130706432;
	mov.b32 	%f816, %r283;
	fma.rn.f32 	%f817, %f812, 0f391FCB8E, 0f3AAF85ED;
	fma.rn.f32 	%f818, %f817, %f812, 0f3C1D9856;
	fma.rn.f32 	%f819, %f818, %f812, 0f3D6357BB;
	fma.rn.f32 	%f820, %f819, %f812, 0f3E75FDEC;
	fma.rn.f32 	%f821, %f820, %f812, 0f3F317218;
	fma.rn.f32 	%f822, %f821, %f812, 0f3F800000;
	mul.f32 	%f823, %f822, %f816;
	mul.f32 	%f824, %f823, %f815;
	selp.f32 	%f1524, %f813, %f824, %p143;
	and.pred  	%p144, %p140, %p141;
	@%p144 bra 	$L__BB1_127;
	add.f32 	%f825, %f86, %f86;
	mov.b32 	%r284, %f825;
	and.b32  	%r285, %r284, 2147483647;
	mov.b32 	%f1524, %r285;
	bra.uni 	$L__BB1_127;
$L__BB1_126:
	mov.f32 	%f826, 0f40000000;
	add.rn.f32 	%f1524, %f86, %f826;
$L__BB1_127:
	ld.param.f32 	%f1421, [_Z15decisionKernel2PfS_S_S_ffffi_param_4];
	mul.f32 	%f828, %f1, %f87;
	mul.f32 	%f829, %f1421, %f828;
	fma.rn.f32 	%f830, %f829, 0f40000000, %f1524;
	add.f32 	%f239, %f227, %f830;
	abs.f32 	%f240, %f106;
	setp.eq.f32 	%p145, %f106, 0f3F800000;
	mov.f32 	%f1525, 0f3F800000;
	@%p145 bra 	$L__BB1_132;
	setp.nan.f32 	%p146, %f240, %f240;
	@%p146 bra 	$L__BB1_131;
	setp.lt.f32 	%p147, %f240, 0f00800000;
	mul.f32 	%f831, %f240, 0f4B800000;
	selp.f32 	%f832, %f831, %f240, %p147;
	mov.b32 	%r286, %f832;
	add.s32 	%r287, %r286, -1060439283;
	and.b32  	%r288, %r287, -8388608;
	sub.s32 	%r289, %r286, %r288;
	mov.b32 	%f833, %r289;
	cvt.rn.f32.s32 	%f834, %r288;
	selp.f32 	%f835, 0fC1C00000, 0f00000000, %p147;
	fma.rn.f32 	%f836, %f834, 0f34000000, %f835;
	add.f32 	%f837, %f833, 0fBF800000;
	add.f32 	%f838, %f833, 0f3F800000;
	rcp.approx.ftz.f32 	%f839, %f838;
	add.f32 	%f840, %f837, %f837;
	mul.f32 	%f841, %f840, %f839;
	mul.f32 	%f842, %f841, %f841;
	neg.f32 	%f843, %f841;
	sub.f32 	%f844, %f837, %f841;
	add.f32 	%f845, %f844, %f844;
	fma.rn.f32 	%f846, %f843, %f837, %f845;
	mul.rn.f32 	%f847, %f839, %f846;
	fma.rn.f32 	%f848, %f842, 0f3A2C32E4, 0f3B52E7DB;
	fma.rn.f32 	%f849, %f848, %f842, 0f3C93BB73;
	fma.rn.f32 	%f850, %f849, %f842, 0f3DF6384F;
	mul.rn.f32 	%f851, %f850, %f842;
	fma.rn.f32 	%f852, %f841, 0f3FB8AA3B, %f836;
	mul.f32 	%f853, %f851, 0f40400000;
	sub.f32 	%f854, %f836, %f852;
	fma.rn.f32 	%f855, %f841, 0f3FB8AA3B, %f854;
	fma.rn.f32 	%f856, %f847, 0f3FB8AA3B, %f855;
	fma.rn.f32 	%f857, %f841, 0f32A55E34, %f856;
	fma.rn.f32 	%f858, %f853, %f847, %f857;
	fma.rn.f32 	%f859, %f851, %f841, %f858;
	add.rn.f32 	%f860, %f852, %f859;
	mov.f32 	%f861, 0f40000000;
	mul.rn.f32 	%f862, %f860, %f861;
	cvt.rni.f32.f32 	%f863, %f862;
	sub.f32 	%f864, %f862, %f863;
	neg.f32 	%f865, %f862;
	fma.rn.f32 	%f866, %f860, 0f40000000, %f865;
	neg.f32 	%f867, %f852;
	add.rn.f32 	%f868, %f860, %f867;
	neg.f32 	%f869, %f868;
	add.rn.f32 	%f870, %f859, %f869;
	fma.rn.f32 	%f871, %f870, 0f40000000, %f866;
	add.f32 	%f872, %f864, %f871;
	setp.gt.f32 	%p148, %f863, 0f00000000;
	selp.b32 	%r290, 0, -2097152000, %p148;
	setp.neu.f32 	%p149, %f106, 0f00000000;
	setp.neu.f32 	%p150, %f240, 0f7F800000;
	setp.lt.f32 	%p151, %f862, 0f00000000;
	selp.f32 	%f873, 0f00000000, 0f7F800000, %p151;
	abs.f32 	%f874, %f862;
	setp.gt.f32 	%p152, %f874, 0f43180000;
	cvt.rzi.s32.f32 	%r291, %f863;
	shl.b32 	%r292, %r291, 23;
	sub.s32 	%r293, %r292, %r290;
	mov.b32 	%f875, %r293;
	add.s32 	%r294, %r290, 2130706432;
	mov.b32 	%f876, %r294;
	fma.rn.f32 	%f877, %f872, 0f391FCB8E, 0f3AAF85ED;
	fma.rn.f32 	%f878, %f877, %f872, 0f3C1D9856;
	fma.rn.f32 	%f879, %f878, %f872, 0f3D6357BB;
	fma.rn.f32 	%f880, %f879, %f872, 0f3E75FDEC;
	fma.rn.f32 	%f881, %f880, %f872, 0f3F317218;
	fma.rn.f32 	%f882, %f881, %f872, 0f3F800000;
	mul.f32 	%f883, %f882, %f876;
	mul.f32 	%f884, %f883, %f875;
	selp.f32 	%f1525, %f873, %f884, %p152;
	and.pred  	%p153, %p149, %p150;
	@%p153 bra 	$L__BB1_132;
	add.f32 	%f885, %f106, %f106;
	mov.b32 	%r295, %f885;
	and.b32  	%r296, %r295, 2147483647;
	mov.b32 	%f1525, %r296;
	bra.uni 	$L__BB1_132;
$L__BB1_131:
	mov.f32 	%f886, 0f40000000;
	add.rn.f32 	%f1525, %f106, %f886;
$L__BB1_132:
	add.f32 	%f245, %f233, %f1525;
	abs.f32 	%f246, %f107;
	setp.eq.f32 	%p154, %f107, 0f3F800000;
	mov.f32 	%f1526, 0f3F800000;
	@%p154 bra 	$L__BB1_137;
	setp.nan.f32 	%p155, %f246, %f246;
	@%p155 bra 	$L__BB1_136;
	setp.lt.f32 	%p156, %f246, 0f00800000;
	mul.f32 	%f888, %f246, 0f4B800000;
	selp.f32 	%f889, %f888, %f246, %p156;
	mov.b32 	%r297, %f889;
	add.s32 	%r298, %r297, -1060439283;
	and.b32  	%r299, %r298, -8388608;
	sub.s32 	%r300, %r297, %r299;
	mov.b32 	%f890, %r300;
	cvt.rn.f32.s32 	%f891, %r299;
	selp.f32 	%f892, 0fC1C00000, 0f00000000, %p156;
	fma.rn.f32 	%f893, %f891, 0f34000000, %f892;
	add.f32 	%f894, %f890, 0fBF800000;
	add.f32 	%f895, %f890, 0f3F800000;
	rcp.approx.ftz.f32 	%f896, %f895;
	add.f32 	%f897, %f894, %f894;
	mul.f32 	%f898, %f897, %f896;
	mul.f32 	%f899, %f898, %f898;
	neg.f32 	%f900, %f898;
	sub.f32 	%f901, %f894, %f898;
	add.f32 	%f902, %f901, %f901;
	fma.rn.f32 	%f903, %f900, %f894, %f902;
	mul.rn.f32 	%f904, %f896, %f903;
	fma.rn.f32 	%f905, %f899, 0f3A2C32E4, 0f3B52E7DB;
	fma.rn.f32 	%f906, %f905, %f899, 0f3C93BB73;
	fma.rn.f32 	%f907, %f906, %f899, 0f3DF6384F;
	mul.rn.f32 	%f908, %f907, %f899;
	fma.rn.f32 	%f909, %f898, 0f3FB8AA3B, %f893;
	mul.f32 	%f910, %f908, 0f40400000;
	sub.f32 	%f911, %f893, %f909;
	fma.rn.f32 	%f912, %f898, 0f3FB8AA3B, %f911;
	fma.rn.f32 	%f913, %f904, 0f3FB8AA3B, %f912;
	fma.rn.f32 	%f914, %f898, 0f32A55E34, %f913;
	fma.rn.f32 	%f915, %f910, %f904, %f914;
	fma.rn.f32 	%f916, %f908, %f898, %f915;
	add.rn.f32 	%f917, %f909, %f916;
	mov.f32 	%f918, 0f40000000;
	mul.rn.f32 	%f919, %f917, %f918;
	cvt.rni.f32.f32 	%f920, %f919;
	sub.f32 	%f921, %f919, %f920;
	neg.f32 	%f922, %f919;
	fma.rn.f32 	%f923, %f917, 0f40000000, %f922;
	neg.f32 	%f924, %f909;
	add.rn.f32 	%f925, %f917, %f924;
	neg.f32 	%f926, %f925;
	add.rn.f32 	%f927, %f916, %f926;
	fma.rn.f32 	%f928, %f927, 0f40000000, %f923;
	add.f32 	%f929, %f921, %f928;
	setp.gt.f32 	%p157, %f920, 0f00000000;
	selp.b32 	%r301, 0, -2097152000, %p157;
	setp.neu.f32 	%p158, %f107, 0f00000000;
	setp.neu.f32 	%p159, %f246, 0f7F800000;
	setp.lt.f32 	%p160, %f919, 0f00000000;
	selp.f32 	%f930, 0f00000000, 0f7F800000, %p160;
	abs.f32 	%f931, %f919;
	setp.gt.f32 	%p161, %f931, 0f43180000;
	cvt.rzi.s32.f32 	%r302, %f920;
	shl.b32 	%r303, %r302, 23;
	sub.s32 	%r304, %r303, %r301;
	mov.b32 	%f932, %r304;
	add.s32 	%r305, %r301, 2130706432;
	mov.b32 	%f933, %r305;
	fma.rn.f32 	%f934, %f929, 0f391FCB8E, 0f3AAF85ED;
	fma.rn.f32 	%f935, %f934, %f929, 0f3C1D9856;
	fma.rn.f32 	%f936, %f935, %f929, 0f3D6357BB;
	fma.rn.f32 	%f937, %f936, %f929, 0f3E75FDEC;
	fma.rn.f32 	%f938, %f937, %f929, 0f3F317218;
	fma.rn.f32 	%f939, %f938, %f929, 0f3F800000;
	mul.f32 	%f940, %f939, %f933;
	mul.f32 	%f941, %f940, %f932;
	selp.f32 	%f1526, %f930, %f941, %p161;
	and.pred  	%p162, %p158, %p159;
	@%p162 bra 	$L__BB1_137;
	add.f32 	%f942, %f107, %f107;
	mov.b32 	%r306, %f942;
	and.b32  	%r307, %r306, 2147483647;
	mov.b32 	%f1526, %r307;
	bra.uni 	$L__BB1_137;
$L__BB1_136:
	mov.f32 	%f943, 0f40000000;
	add.rn.f32 	%f1526, %f107, %f943;
$L__BB1_137:
	ld.param.f32 	%f1422, [_Z15decisionKernel2PfS_S_S_ffffi_param_4];
	mul.f32 	%f945, %f2, %f108;
	mul.f32 	%f946, %f1422, %f945;
	fma.rn.f32 	%f947, %f946, 0f40000000, %f1526;
	add.f32 	%f251, %f239, %f947;
	abs.f32 	%f252, %f127;
	setp.eq.f32 	%p163, %f127, 0f3F800000;
	mov.f32 	%f1527, 0f3F800000;
	@%p163 bra 	$L__BB1_142;
	setp.nan.f32 	%p164, %f252, %f252;
	@%p164 bra 	$L__BB1_141;
	setp.lt.f32 	%p165, %f252, 0f00800000;
	mul.f32 	%f948, %f252, 0f4B800000;
	selp.f32 	%f949, %f948, %f252, %p165;
	mov.b32 	%r308, %f949;
	add.s32 	%r309, %r308, -1060439283;
	and.b32  	%r310, %r309, -8388608;
	sub.s32 	%r311, %r308, %r310;
	mov.b32 	%f950, %r311;
	cvt.rn.f32.s32 	%f951, %r310;
	selp.f32 	%f952, 0fC1C00000, 0f00000000, %p165;
	fma.rn.f32 	%f953, %f951, 0f34000000, %f952;
	add.f32 	%f954, %f950, 0fBF800000;
	add.f32 	%f955, %f950, 0f3F800000;
	rcp.approx.ftz.f32 	%f956, %f955;
	add.f32 	%f957, %f954, %f954;
	mul.f32 	%f958, %f957, %f956;
	mul.f32 	%f959, %f958, %f958;
	neg.f32 	%f960, %f958;
	sub.f32 	%f961, %f954, %f958;
	add.f32 	%f962, %f961, %f961;
	fma.rn.f32 	%f963, %f960, %f954, %f962;
	mul.rn.f32 	%f964, %f956, %f963;
	fma.rn.f32 	%f965, %f959, 0f3A2C32E4, 0f3B52E7DB;
	fma.rn.f32 	%f966, %f965, %f959, 0f3C93BB73;
	fma.rn.f32 	%f967, %f966, %f959, 0f3DF6384F;
	mul.rn.f32 	%f968, %f967, %f959;
	fma.rn.f32 	%f969, %f958, 0f3FB8AA3B, %f953;
	mul.f32 	%f970, %f968, 0f40400000;
	sub.f32 	%f971, %f953, %f969;
	fma.rn.f32 	%f972, %f958, 0f3FB8AA3B, %f971;
	fma.rn.f32 	%f973, %f964, 0f3FB8AA3B, %f972;
	fma.rn.f32 	%f974, %f958, 0f32A55E34, %f973;
	fma.rn.f32 	%f975, %f970, %f964, %f974;
	fma.rn.f32 	%f976, %f968, %f958, %f975;
	add.rn.f32 	%f977, %f969, %f976;
	mov.f32 	%f978, 0f40000000;
	mul.rn.f32 	%f979, %f977, %f978;
	cvt.rni.f32.f32 	%f980, %f979;
	sub.f32 	%f981, %f979, %f980;
	neg.f32 	%f982, %f979;
	fma.rn.f32 	%f983, %f977, 0f40000000, %f982;
	neg.f32 	%f984, %f969;
	add.rn.f32 	%f985, %f977, %f984;
	neg.f32 	%f986, %f985;
	add.rn.f32 	%f987, %f976, %f986;
	fma.rn.f32 	%f988, %f987, 0f40000000, %f983;
	add.f32 	%f989, %f981, %f988;
	setp.gt.f32 	%p166, %f980, 0f00000000;
	selp.b32 	%r312, 0, -2097152000, %p166;
	setp.neu.f32 	%p167, %f127, 0f00000000;
	setp.neu.f32 	%p168, %f252, 0f7F800000;
	setp.lt.f32 	%p169, %f979, 0f00000000;
	selp.f32 	%f990, 0f00000000, 0f7F800000, %p169;
	abs.f32 	%f991, %f979;
	setp.gt.f32 	%p170, %f991, 0f43180000;
	cvt.rzi.s32.f32 	%r313, %f980;
	shl.b32 	%r314, %r313, 23;
	sub.s32 	%r315, %r314, %r312;
	mov.b32 	%f992, %r315;
	add.s32 	%r316, %r312, 2130706432;
	mov.b32 	%f993, %r316;
	fma.rn.f32 	%f994, %f989, 0f391FCB8E, 0f3AAF85ED;
	fma.rn.f32 	%f995, %f994, %f989, 0f3C1D9856;
	fma.rn.f32 	%f996, %f995, %f989, 0f3D6357BB;
	fma.rn.f32 	%f997, %f996, %f989, 0f3E75FDEC;
	fma.rn.f32 	%f998, %f997, %f989, 0f3F317218;
	fma.rn.f32 	%f999, %f998, %f989, 0f3F800000;
	mul.f32 	%f1000, %f999, %f993;
	mul.f32 	%f1001, %f1000, %f992;
	selp.f32 	%f1527, %f990, %f1001, %p170;
	and.pred  	%p171, %p167, %p168;
	@%p171 bra 	$L__BB1_142;
	add.f32 	%f1002, %f127, %f127;
	mov.b32 	%r317, %f1002;
	and.b32  	%r318, %r317, 2147483647;
	mov.b32 	%f1527, %r318;
	bra.uni 	$L__BB1_142;
$L__BB1_141:
	mov.f32 	%f1003, 0f40000000;
	add.rn.f32 	%f1527, %f127, %f1003;
$L__BB1_142:
	add.f32 	%f257, %f245, %f1527;
	abs.f32 	%f258, %f128;
	setp.eq.f32 	%p172, %f128, 0f3F800000;
	mov.f32 	%f1528, 0f3F800000;
	@%p172 bra 	$L__BB1_147;
	setp.nan.f32 	%p173, %f258, %f258;
	@%p173 bra 	$L__BB1_146;
	setp.lt.f32 	%p174, %f258, 0f00800000;
	mul.f32 	%f1005, %f258, 0f4B800000;
	selp.f32 	%f1006, %f1005, %f258, %p174;
	mov.b32 	%r319, %f1006;
	add.s32 	%r320, %r319, -1060439283;
	and.b32  	%r321, %r320, -8388608;
	sub.s32 	%r322, %r319, %r321;
	mov.b32 	%f1007, %r322;
	cvt.rn.f32.s32 	%f1008, %r321;
	selp.f32 	%f1009, 0fC1C00000, 0f00000000, %p174;
	fma.rn.f32 	%f1010, %f1008, 0f34000000, %f1009;
	add.f32 	%f1011, %f1007, 0fBF800000;
	add.f32 	%f1012, %f1007, 0f3F800000;
	rcp.approx.ftz.f32 	%f1013, %f1012;
	add.f32 	%f1014, %f1011, %f1011;
	mul.f32 	%f1015, %f1014, %f1013;
	mul.f32 	%f1016, %f1015, %f1015;
	neg.f32 	%f1017, %f1015;
	sub.f32 	%f1018, %f1011, %f1015;
	add.f32 	%f1019, %f1018, %f1018;
	fma.rn.f32 	%f1020, %f1017, %f1011, %f1019;
	mul.rn.f32 	%f1021, %f1013, %f1020;
	fma.rn.f32 	%f1022, %f1016, 0f3A2C32E4, 0f3B52E7DB;
	fma.rn.f32 	%f1023, %f1022, %f1016, 0f3C93BB73;
	fma.rn.f32 	%f1024, %f1023, %f1016, 0f3DF6384F;
	mul.rn.f32 	%f1025, %f1024, %f1016;
	fma.rn.f32 	%f1026, %f1015, 0f3FB8AA3B, %f1010;
	mul.f32 	%f1027, %f1025, 0f40400000;
	sub.f32 	%f1028, %f1010, %f1026;
	fma.rn.f32 	%f1029, %f1015, 0f3FB8AA3B, %f1028;
	fma.rn.f32 	%f1030, %f1021, 0f3FB8AA3B, %f1029;
	fma.rn.f32 	%f1031, %f1015, 0f32A55E34, %f1030;
	fma.rn.f32 	%f1032, %f1027, %f1021, %f1031;
	fma.rn.f32 	%f1033, %f1025, %f1015, %f1032;
	add.rn.f32 	%f1034, %f1026, %f1033;
	mov.f32 	%f1035, 0f40000000;
	mul.rn.f32 	%f1036, %f1034, %f1035;
	cvt.rni.f32.f32 	%f1037, %f1036;
	sub.f32 	%f1038, %f1036, %f1037;
	neg.f32 	%f1039, %f1036;
	fma.rn.f32 	%f1040, %f1034, 0f40000000, %f1039;
	neg.f32 	%f1041, %f1026;
	add.rn.f32 	%f1042, %f1034, %f1041;
	neg.f32 	%f1043, %f1042;
	add.rn.f32 	%f1044, %f1033, %f1043;
	fma.rn.f32 	%f1045, %f1044, 0f40000000, %f1040;
	add.f32 	%f1046, %f1038, %f1045;
	setp.gt.f32 	%p175, %f1037, 0f00000000;
	selp.b32 	%r323, 0, -2097152000, %p175;
	setp.neu.f32 	%p176, %f128, 0f00000000;
	setp.neu.f32 	%p177, %f258, 0f7F800000;
	setp.lt.f32 	%p178, %f1036, 0f00000000;
	selp.f32 	%f1047, 0f00000000, 0f7F800000, %p178;
	abs.f32 	%f1048, %f1036;
	setp.gt.f32 	%p179, %f1048, 0f43180000;
	cvt.rzi.s32.f32 	%r324, %f1037;
	shl.b32 	%r325, %r324, 23;
	sub.s32 	%r326, %r325, %r323;
	mov.b32 	%f1049, %r326;
	add.s32 	%r327, %r323, 2130706432;
	mov.b32 	%f1050, %r327;
	fma.rn.f32 	%f1051, %f1046, 0f391FCB8E, 0f3AAF85ED;
	fma.rn.f32 	%f1052, %f1051, %f1046, 0f3C1D9856;
	fma.rn.f32 	%f1053, %f1052, %f1046, 0f3D6357BB;
	fma.rn.f32 	%f1054, %f1053, %f1046, 0f3E75FDEC;
	fma.rn.f32 	%f1055, %f1054, %f1046, 0f3F317218;
	fma.rn.f32 	%f1056, %f1055, %f1046, 0f3F800000;
	mul.f32 	%f1057, %f1056, %f1050;
	mul.f32 	%f1058, %f1057, %f1049;
	selp.f32 	%f1528, %f1047, %f1058, %p179;
	and.pred  	%p180, %p176, %p177;
	@%p180 bra 	$L__BB1_147;
	add.f32 	%f1059, %f128, %f128;
	mov.b32 	%r328, %f1059;
	and.b32  	%r329, %r328, 2147483647;
	mov.b32 	%f1528, %r329;
	bra.uni 	$L__BB1_147;
$L__BB1_146:
	mov.f32 	%f1060, 0f40000000;
	add.rn.f32 	%f1528, %f128, %f1060;
$L__BB1_147:
	ld.param.f32 	%f1423, [_Z15decisionKernel2PfS_S_S_ffffi_param_4];
	mul.f32 	%f1062, %f3, %f129;
	mul.f32 	%f1063, %f1423, %f1062;
	fma.rn.f32 	%f1064, %f1063, 0f40000000, %f1528;
	add.f32 	%f263, %f251, %f1064;
	abs.f32 	%f264, %f148;
	setp.eq.f32 	%p181, %f148, 0f3F800000;
	mov.f32 	%f1529, 0f3F800000;
	@%p181 bra 	$L__BB1_152;
	setp.nan.f32 	%p182, %f264, %f264;
	@%p182 bra 	$L__BB1_151;
	setp.lt.f32 	%p183, %f264, 0f00800000;
	mul.f32 	%f1065, %f264, 0f4B800000;
	selp.f32 	%f1066, %f1065, %f264, %p183;
	mov.b32 	%r330, %f1066;
	add.s32 	%r331, %r330, -1060439283;
	and.b32  	%r332, %r331, -8388608;
	sub.s32 	%r333, %r330, %r332;
	mov.b32 	%f1067, %r333;
	cvt.rn.f32.s32 	%f1068, %r332;
	selp.f32 	%f1069, 0fC1C00000, 0f00000000, %p183;
	fma.rn.f32 	%f1070, %f1068, 0f34000000, %f1069;
	add.f32 	%f1071, %f1067, 0fBF800000;
	add.f32 	%f1072, %f1067, 0f3F800000;
	rcp.approx.ftz.f32 	%f1073, %f1072;
	add.f32 	%f1074, %f1071, %f1071;
	mul.f32 	%f1075, %f1074, %f1073;
	mul.f32 	%f1076, %f1075, %f1075;
	neg.f32 	%f1077, %f1075;
	sub.f32 	%f1078, %f1071, %f1075;
	add.f32 	%f1079, %f1078, %f1078;
	fma.rn.f32 	%f1080, %f1077, %f1071, %f1079;
	mul.rn.f32 	%f1081, %f1073, %f1080;
	fma.rn.f32 	%f1082, %f1076, 0f3A2C32E4, 0f3B52E7DB;
	fma.rn.f32 	%f1083, %f1082, %f1076, 0f3C93BB73;
	fma.rn.f32 	%f1084, %f1083, %f1076, 0f3DF6384F;
	mul.rn.f32 	%f1085, %f1084, %f1076;
	fma.rn.f32 	%f1086, %f1075, 0f3FB8AA3B, %f1070;
	mul.f32 	%f1087, %f1085, 0f40400000;
	sub.f32 	%f1088, %f1070, %f1086;
	fma.rn.f32 	%f1089, %f1075, 0f3FB8AA3B, %f1088;
	fma.rn.f32 	%f1090, %f1081, 0f3FB8AA3B, %f1089;
	fma.rn.f32 	%f1091, %f1075, 0f32A55E34, %f1090;
	fma.rn.f32 	%f1092, %f1087, %f1081, %f1091;
	fma.rn.f32 	%f1093, %f1085, %f1075, %f1092;
	add.rn.f32 	%f1094, %f1086, %f1093;
	mov.f32 	%f1095, 0f40000000;
	mul.rn.f32 	%f1096, %f1094, %f1095;
	cvt.rni.f32.f32 	%f1097, %f1096;
	sub.f32 	%f1098, %f1096, %f1097;
	neg.f32 	%f1099, %f1096;
	fma.rn.f32 	%f1100, %f1094, 0f40000000, %f1099;
	neg.f32 	%f1101, %f1086;
	add.rn.f32 	%f1102, %f1094, %f1101;
	neg.f32 	%f1103, %f1102;
	add.rn.f32 	%f1104, %f1093, %f1103;
	fma.rn.f32 	%f1105, %f1104, 0f40000000, %f1100;
	add.f32 	%f1106, %f1098, %f1105;
	setp.gt.f32 	%p184, %f1097, 0f00000000;
	selp.b32 	%r334, 0, -2097152000, %p184;
	setp.neu.f32 	%p185, %f148, 0f00000000;
	setp.neu.f32 	%p186, %f264, 0f7F800000;
	setp.lt.f32 	%p187, %f1096, 0f00000000;
	selp.f32 	%f1107, 0f00000000, 0f7F800000, %p187;
	abs.f32 	%f1108, %f1096;
	setp.gt.f32 	%p188, %f1108, 0f43180000;
	cvt.rzi.s32.f32 	%r335, %f1097;
	shl.b32 	%r336, %r335, 23;
	sub.s32 	%r337, %r336, %r334;
	mov.b32 	%f1109, %r337;
	add.s32 	%r338, %r334, 2130706432;
	mov.b32 	%f1110, %r338;
	fma.rn.f32 	%f1111, %f1106, 0f391FCB8E, 0f3AAF85ED;
	fma.rn.f32 	%f1112, %f1111, %f1106, 0f3C1D9856;
	fma.rn.f32 	%f1113, %f1112, %f1106, 0f3D6357BB;
	fma.rn.f32 	%f1114, %f1113, %f1106, 0f3E75FDEC;
	fma.rn.f32 	%f1115, %f1114, %f1106, 0f3F317218;
	fma.rn.f32 	%f1116, %f1115, %f1106, 0f3F800000;
	mul.f32 	%f1117, %f1116, %f1110;
	mul.f32 	%f1118, %f1117, %f1109;
	selp.f32 	%f1529, %f1107, %f1118, %p188;
	and.pred  	%p189, %p185, %p186;
	@%p189 bra 	$L__BB1_152;
	add.f32 	%f1119, %f148, %f148;
	mov.b32 	%r339, %f1119;
	and.b32  	%r340, %r339, 2147483647;
	mov.b32 	%f1529, %r340;
	bra.uni 	$L__BB1_152;
$L__BB1_151:
	mov.f32 	%f1120, 0f40000000;
	add.rn.f32 	%f1529, %f148, %f1120;
$L__BB1_152:
	add.f32 	%f269, %f257, %f1529;
	abs.f32 	%f270, %f149;
	setp.eq.f32 	%p190, %f149, 0f3F800000;
	mov.f32 	%f1530, 0f3F800000;
	@%p190 bra 	$L__BB1_157;
	setp.nan.f32 	%p191, %f270, %f270;
	@%p191 bra 	$L__BB1_156;
	setp.lt.f32 	%p192, %f270, 0f00800000;
	mul.f32 	%f1122, %f270, 0f4B800000;
	selp.f32 	%f1123, %f1122, %f270, %p192;
	mov.b32 	%r341, %f1123;
	add.s32 	%r342, %r341, -1060439283;
	and.b32  	%r343, %r342, -8388608;
	sub.s32 	%r344, %r341, %r343;
	mov.b32 	%f1124, %r344;
	cvt.rn.f32.s32 	%f1125, %r343;
	selp.f32 	%f1126, 0fC1C00000, 0f00000000, %p192;
	fma.rn.f32 	%f1127, %f1125, 0f34000000, %f1126;
	add.f32 	%f1128, %f1124, 0fBF800000;
	add.f32 	%f1129, %f1124, 0f3F800000;
	rcp.approx.ftz.f32 	%f1130, %f1129;
	add.f32 	%f1131, %f1128, %f1128;
	mul.f32 	%f1132, %f1131, %f1130;
	mul.f32 	%f1133, %f1132, %f1132;
	neg.f32 	%f1134, %f1132;
	sub.f32 	%f1135, %f1128, %f1132;
	add.f32 	%f1136, %f1135, %f1135;
	fma.rn.f32 	%f1137, %f1134, %f1128, %f1136;
	mul.rn.f32 	%f1138, %f1130, %f1137;
	fma.rn.f32 	%f1139, %f1133, 0f3A2C32E4, 0f3B52E7DB;
	fma.rn.f32 	%f1140, %f1139, %f1133, 0f3C93BB73;
	fma.rn.f32 	%f1141, %f1140, %f1133, 0f3DF6384F;
	mul.rn.f32 	%f1142, %f1141, %f1133;
	fma.rn.f32 	%f1143, %f1132, 0f3FB8AA3B, %f1127;
	mul.f32 	%f1144, %f1142, 0f40400000;
	sub.f32 	%f1145, %f1127, %f1143;
	fma.rn.f32 	%f1146, %f1132, 0f3FB8AA3B, %f1145;
	fma.rn.f32 	%f1147, %f1138, 0f3FB8AA3B, %f1146;
	fma.rn.f32 	%f1148, %f1132, 0f32A55E34, %f1147;
	fma.rn.f32 	%f1149, %f1144, %f1138, %f1148;
	fma.rn.f32 	%f1150, %f1142, %f1132, %f1149;
	add.rn.f32 	%f1151, %f1143, %f1150;
	mov.f32 	%f1152, 0f40000000;
	mul.rn.f32 	%f1153, %f1151, %f1152;
	cvt.rni.f32.f32 	%f1154, %f1153;
	sub.f32 	%f1155, %f1153, %f1154;
	neg.f32 	%f1156, %f1153;
	fma.rn.f32 	%f1157, %f1151, 0f40000000, %f1156;
	neg.f32 	%f1158, %f1143;
	add.rn.f32 	%f1159, %f1151, %f1158;
	neg.f32 	%f1160, %f1159;
	add.rn.f32 	%f1161, %f1150, %f1160;
	fma.rn.f32 	%f1162, %f1161, 0f40000000, %f1157;
	add.f32 	%f1163, %f1155, %f1162;
	setp.gt.f32 	%p193, %f1154, 0f00000000;
	selp.b32 	%r345, 0, -2097152000, %p193;
	setp.neu.f32 	%p194, %f149, 0f00000000;
	setp.neu.f32 	%p195, %f270, 0f7F800000;
	setp.lt.f32 	%p196, %f1153, 0f00000000;
	selp.f32 	%f1164, 0f00000000, 0f7F800000, %p196;
	abs.f32 	%f1165, %f1153;
	setp.gt.f32 	%p197, %f1165, 0f43180000;
	cvt.rzi.s32.f32 	%r346, %f1154;
	shl.b32 	%r347, %r346, 23;
	sub.s32 	%r348, %r347, %r345;
	mov.b32 	%f1166, %r348;
	add.s32 	%r349, %r345, 2130706432;
	mov.b32 	%f1167, %r349;
	fma.rn.f32 	%f1168, %f1163, 0f391FCB8E, 0f3AAF85ED;
	fma.rn.f32 	%f1169, %f1168, %f1163, 0f3C1D9856;
	fma.rn.f32 	%f1170, %f1169, %f1163, 0f3D6357BB;
	fma.rn.f32 	%f1171, %f1170, %f1163, 0f3E75FDEC;
	fma.rn.f32 	%f1172, %f1171, %f1163, 0f3F317218;
	fma.rn.f32 	%f1173, %f1172, %f1163, 0f3F800000;
	mul.f32 	%f1174, %f1173, %f1167;
	mul.f32 	%f1175, %f1174, %f1166;
	selp.f32 	%f1530, %f1164, %f1175, %p197;
	and.pred  	%p198, %p194, %p195;
	@%p198 bra 	$L__BB1_157;
	add.f32 	%f1176, %f149, %f149;
	mov.b32 	%r350, %f1176;
	and.b32  	%r351, %r350, 2147483647;
	mov.b32 	%f1530, %r351;
	bra.uni 	$L__BB1_157;
$L__BB1_156:
	mov.f32 	%f1177, 0f40000000;
	add.rn.f32 	%f1530, %f149, %f1177;
$L__BB1_157:
	ld.param.f32 	%f1424, [_Z15decisionKernel2PfS_S_S_ffffi_param_4];
	mul.f32 	%f1179, %f1424, %f150;
	fma.rn.f32 	%f1180, %f1179, 0f40000000, %f1530;
	add.f32 	%f275, %f263, %f1180;
	abs.f32 	%f276, %f169;
	setp.eq.f32 	%p199, %f169, 0f3F800000;
	mov.f32 	%f1531, 0f3F800000;
	@%p199 bra 	$L__BB1_162;
	setp.nan.f32 	%p200, %f276, %f276;
	@%p200 bra 	$L__BB1_161;
	setp.lt.f32 	%p201, %f276, 0f00800000;
	mul.f32 	%f1181, %f276, 0f4B800000;
	selp.f32 	%f1182, %f1181, %f276, %p201;
	mov.b32 	%r352, %f1182;
	add.s32 	%r353, %r352, -1060439283;
	and.b32  	%r354, %r353, -8388608;
	sub.s32 	%r355, %r352, %r354;
	mov.b32 	%f1183, %r355;
	cvt.rn.f32.s32 	%f1184, %r354;
	selp.f32 	%f1185, 0fC1C00000, 0f00000000, %p201;
	fma.rn.f32 	%f1186, %f1184, 0f34000000, %f1185;
	add.f32 	%f1187, %f1183, 0fBF800000;
	add.f32 	%f1188, %f1183, 0f3F800000;
	rcp.approx.ftz.f32 	%f1189, %f1188;
	add.f32 	%f1190, %f1187, %f1187;
	mul.f32 	%f1191, %f1190, %f1189;
	mul.f32 	%f1192, %f1191, %f1191;
	neg.f32 	%f1193, %f1191;
	sub.f32 	%f1194, %f1187, %f1191;
	add.f32 	%f1195, %f1194, %f1194;
	fma.rn.f32 	%f1196, %f1193, %f1187, %f1195;
	mul.rn.f32 	%f1197, %f1189, %f1196;
	fma.rn.f32 	%f1198, %f1192, 0f3A2C32E4, 0f3B52E7DB;
	fma.rn.f32 	%f1199, %f1198, %f1192, 0f3C93BB73;
	fma.rn.f32 	%f1200, %f1199, %f1192, 0f3DF6384F;
	mul.rn.f32 	%f1201, %f1200, %f1192;
	fma.rn.f32 	%f1202, %f1191, 0f3FB8AA3B, %f1186;
	mul.f32 	%f1203, %f1201, 0f40400000;
	sub.f32 	%f1204, %f1186, %f1202;
	fma.rn.f32 	%f1205, %f1191, 0f3FB8AA3B, %f1204;
	fma.rn.f32 	%f1206, %f1197, 0f3FB8AA3B, %f1205;
	fma.rn.f32 	%f1207, %f1191, 0f32A55E34, %f1206;
	fma.rn.f32 	%f1208, %f1203, %f1197, %f1207;
	fma.rn.f32 	%f1209, %f1201, %f1191, %f1208;
	add.rn.f32 	%f1210, %f1202, %f1209;
	mov.f32 	%f1211, 0f40000000;
	mul.rn.f32 	%f1212, %f1210, %f1211;
	cvt.rni.f32.f32 	%f1213, %f1212;
	sub.f32 	%f1214, %f1212, %f1213;
	neg.f32 	%f1215, %f1212;
	fma.rn.f32 	%f1216, %f1210, 0f40000000, %f1215;
	neg.f32 	%f1217, %f1202;
	add.rn.f32 	%f1218, %f1210, %f1217;
	neg.f32 	%f1219, %f1218;
	add.rn.f32 	%f1220, %f1209, %f1219;
	fma.rn.f32 	%f1221, %f1220, 0f40000000, %f1216;
	add.f32 	%f1222, %f1214, %f1221;
	setp.gt.f32 	%p202, %f1213, 0f00000000;
	selp.b32 	%r356, 0, -2097152000, %p202;
	setp.neu.f32 	%p203, %f169, 0f00000000;
	setp.neu.f32 	%p204, %f276, 0f7F800000;
	setp.lt.f32 	%p205, %f1212, 0f00000000;
	selp.f32 	%f1223, 0f00000000, 0f7F800000, %p205;
	abs.f32 	%f1224, %f1212;
	setp.gt.f32 	%p206, %f1224, 0f43180000;
	cvt.rzi.s32.f32 	%r357, %f1213;
	shl.b32 	%r358, %r357, 23;
	sub.s32 	%r359, %r358, %r356;
	mov.b32 	%f1225, %r359;
	add.s32 	%r360, %r356, 2130706432;
	mov.b32 	%f1226, %r360;
	fma.rn.f32 	%f1227, %f1222, 0f391FCB8E, 0f3AAF85ED;
	fma.rn.f32 	%f1228, %f1227, %f1222, 0f3C1D9856;
	fma.rn.f32 	%f1229, %f1228, %f1222, 0f3D6357BB;
	fma.rn.f32 	%f1230, %f1229, %f1222, 0f3E75FDEC;
	fma.rn.f32 	%f1231, %f1230, %f1222, 0f3F317218;
	fma.rn.f32 	%f1232, %f1231, %f1222, 0f3F800000;
	mul.f32 	%f1233, %f1232, %f1226;
	mul.f32 	%f1234, %f1233, %f1225;
	selp.f32 	%f1531, %f1223, %f1234, %p206;
	and.pred  	%p207, %p203, %p204;
	@%p207 bra 	$L__BB1_162;
	add.f32 	%f1235, %f169, %f169;
	mov.b32 	%r361, %f1235;
	and.b32  	%r362, %r361, 2147483647;
	mov.b32 	%f1531, %r362;
	bra.uni 	$L__BB1_162;
$L__BB1_161:
	mov.f32 	%f1236, 0f40000000;
	add.rn.f32 	%f1531, %f169, %f1236;
$L__BB1_162:
	add.f32 	%f281, %f269, %f1531;
	abs.f32 	%f282, %f170;
	setp.eq.f32 	%p208, %f170, 0f3F800000;
	mov.f32 	%f1532, 0f3F800000;
	@%p208 bra 	$L__BB1_167;
	setp.nan.f32 	%p209, %f282, %f282;
	@%p209 bra 	$L__BB1_166;
	setp.lt.f32 	%p210, %f282, 0f00800000;
	mul.f32 	%f1238, %f282, 0f4B800000;
	selp.f32 	%f1239, %f1238, %f282, %p210;
	mov.b32 	%r363, %f1239;
	add.s32 	%r364, %r363, -1060439283;
	and.b32  	%r365, %r364, -8388608;
	sub.s32 	%r366, %r363, %r365;
	mov.b32 	%f1240, %r366;
	cvt.rn.f32.s32 	%f1241, %r365;
	selp.f32 	%f1242, 0fC1C00000, 0f00000000, %p210;
	fma.rn.f32 	%f1243, %f1241, 0f34000000, %f1242;
	add.f32 	%f1244, %f1240, 0fBF800000;
	add.f32 	%f1245, %f1240, 0f3F800000;
	rcp.approx.ftz.f32 	%f1246, %f1245;
	add.f32 	%f1247, %f1244, %f1244;
	mul.f32 	%f1248, %f1247, %f1246;
	mul.f32 	%f1249, %f1248, %f1248;
	neg.f32 	%f1250, %f1248;
	sub.f32 	%f1251, %f1244, %f1248;
	add.f32 	%f1252, %f1251, %f1251;
	fma.rn.f32 	%f1253, %f1250, %f1244, %f1252;
	mul.rn.f32 	%f1254, %f1246, %f1253;
	fma.rn.f32 	%f1255, %f1249, 0f3A2C32E4, 0f3B52E7DB;
	fma.rn.f32 	%f1256, %f1255, %f1249, 0f3C93BB73;
	fma.rn.f32 	%f1257, %f1256, %f1249, 0f3DF6384F;
	mul.rn.f32 	%f1258, %f1257, %f1249;
	fma.rn.f32 	%f1259, %f1248, 0f3FB8AA3B, %f1243;
	mul.f32 	%f1260, %f1258, 0f40400000;
	sub.f32 	%f1261, %f1243, %f1259;
	fma.rn.f32 	%f1262, %f1248, 0f3FB8AA3B, %f1261;
	fma.rn.f32 	%f1263, %f1254, 0f3FB8AA3B, %f1262;
	fma.rn.f32 	%f1264, %f1248, 0f32A55E34, %f1263;
	fma.rn.f32 	%f1265, %f1260, %f1254, %f1264;
	fma.rn.f32 	%f1266, %f1258, %f1248, %f1265;
	add.rn.f32 	%f1267, %f1259, %f1266;
	mov.f32 	%f1268, 0f40000000;
	mul.rn.f32 	%f1269, %f1267, %f1268;
	cvt.rni.f32.f32 	%f1270, %f1269;
	sub.f32 	%f1271, %f1269, %f1270;
	neg.f32 	%f1272, %f1269;
	fma.rn.f32 	%f1273, %f1267, 0f40000000, %f1272;
	neg.f32 	%f1274, %f1259;
	add.rn.f32 	%f1275, %f1267, %f1274;
	neg.f32 	%f1276, %f1275;
	add.rn.f32 	%f1277, %f1266, %f1276;
	fma.rn.f32 	%f1278, %f1277, 0f40000000, %f1273;
	add.f32 	%f1279, %f1271, %f1278;
	setp.gt.f32 	%p211, %f1270, 0f00000000;
	selp.b32 	%r367, 0, -2097152000, %p211;
	setp.neu.f32 	%p212, %f170, 0f00000000;
	setp.neu.f32 	%p213, %f282, 0f7F800000;
	setp.lt.f32 	%p214, %f1269, 0f00000000;
	selp.f32 	%f1280, 0f00000000, 0f7F800000, %p214;
	abs.f32 	%f1281, %f1269;
	setp.gt.f32 	%p215, %f1281, 0f43180000;
	cvt.rzi.s32.f32 	%r368, %f1270;
	shl.b32 	%r369, %r368, 23;
	sub.s32 	%r370, %r369, %r367;
	mov.b32 	%f1282, %r370;
	add.s32 	%r371, %r367, 2130706432;
	mov.b32 	%f1283, %r371;
	fma.rn.f32 	%f1284, %f1279, 0f391FCB8E, 0f3AAF85ED;
	fma.rn.f32 	%f1285, %f1284, %f1279, 0f3C1D9856;
	fma.rn.f32 	%f1286, %f1285, %f1279, 0f3D6357BB;
	fma.rn.f32 	%f1287, %f1286, %f1279, 0f3E75FDEC;
	fma.rn.f32 	%f1288, %f1287, %f1279, 0f3F317218;
	fma.rn.f32 	%f1289, %f1288, %f1279, 0f3F800000;
	mul.f32 	%f1290, %f1289, %f1283;
	mul.f32 	%f1291, %f1290, %f1282;
	selp.f32 	%f1532, %f1280, %f1291, %p215;
	and.pred  	%p216, %p212, %p213;
	@%p216 bra 	$L__BB1_167;
	add.f32 	%f1292, %f170, %f170;
	mov.b32 	%r372, %f1292;
	and.b32  	%r373, %r372, 2147483647;
	mov.b32 	%f1532, %r373;
	bra.uni 	$L__BB1_167;
$L__BB1_166:
	mov.f32 	%f1293, 0f40000000;
	add.rn.f32 	%f1532, %f170, %f1293;
$L__BB1_167:
	ld.param.f32 	%f1425, [_Z15decisionKernel2PfS_S_S_ffffi_param_4];
	mul.f32 	%f1295, %f1425, %f171;
	fma.rn.f32 	%f1296, %f1295, 0f40000000, %f1532;
	add.f32 	%f287, %f275, %f1296;
	abs.f32 	%f288, %f190;
	setp.eq.f32 	%p217, %f190, 0f3F800000;
	mov.f32 	%f1533, 0f3F800000;
	@%p217 bra 	$L__BB1_172;
	setp.nan.f32 	%p218, %f288, %f288;
	@%p218 bra 	$L__BB1_171;
	setp.lt.f32 	%p219, %f288, 0f00800000;
	mul.f32 	%f1297, %f288, 0f4B800000;
	selp.f32 	%f1298, %f1297, %f288, %p219;
	mov.b32 	%r374, %f1298;
	add.s32 	%r375, %r374, -1060439283;
	and.b32  	%r376, %r375, -8388608;
	sub.s32 	%r377, %r374, %r376;
	mov.b32 	%f1299, %r377;
	cvt.rn.f32.s32 	%f1300, %r376;
	selp.f32 	%f1301, 0fC1C00000, 0f00000000, %p219;
	fma.rn.f32 	%f1302, %f1300, 0f34000000, %f1301;
	add.f32 	%f1303, %f1299, 0fBF800000;
	add.f32 	%f1304, %f1299, 0f3F800000;
	rcp.approx.ftz.f32 	%f1305, %f1304;
	add.f32 	%f1306, %f1303, %f1303;
	mul.f32 	%f1307, %f1306, %f1305;
	mul.f32 	%f1308, %f1307, %f1307;
	neg.f32 	%f1309, %f1307;
	sub.f32 	%f1310, %f1303, %f1307;
	add.f32 	%f1311, %f1310, %f1310;
	fma.rn.f32 	%f1312, %f1309, %f1303, %f1311;
	mul.rn.f32 	%f1313, %f1305, %f1312;
	fma.rn.f32 	%f1314, %f1308, 0f3A2C32E4, 0f3B52E7DB;
	fma.rn.f32 	%f1315, %f1314, %f1308, 0f3C93BB73;
	fma.rn.f32 	%f1316, %f1315, %f1308, 0f3DF6384F;
	mul.rn.f32 	%f1317, %f1316, %f1308;
	fma.rn.f32 	%f1318, %f1307, 0f3FB8AA3B, %f1302;
	mul.f32 	%f1319, %f1317, 0f40400000;
	sub.f32 	%f1320, %f1302, %f1318;
	fma.rn.f32 	%f1321, %f1307, 0f3FB8AA3B, %f1320;
	fma.rn.f32 	%f1322, %f1313, 0f3FB8AA3B, %f1321;
	fma.rn.f32 	%f1323, %f1307, 0f32A55E34, %f1322;
	fma.rn.f32 	%f1324, %f1319, %f1313, %f1323;
	fma.rn.f32 	%f1325, %f1317, %f1307, %f1324;
	add.rn.f32 	%f1326, %f1318, %f1325;
	mov.f32 	%f1327, 0f40000000;
	mul.rn.f32 	%f1328, %f1326, %f1327;
	cvt.rni.f32.f32 	%f1329, %f1328;
	sub.f32 	%f1330, %f1328, %f1329;
	neg.f32 	%f1331, %f1328;
	fma.rn.f32 	%f1332, %f1326, 0f40000000, %f1331;
	neg.f32 	%f1333, %f1318;
	add.rn.f32 	%f1334, %f1326, %f1333;
	neg.f32 	%f1335, %f1334;
	add.rn.f32 	%f1336, %f1325, %f1335;
	fma.rn.f32 	%f1337, %f1336, 0f40000000, %f1332;
	add.f32 	%f1338, %f1330, %f1337;
	setp.gt.f32 	%p220, %f1329, 0f00000000;
	selp.b32 	%r378, 0, -2097152000, %p220;
	setp.neu.f32 	%p221, %f190, 0f00000000;
	setp.neu.f32 	%p222, %f288, 0f7F800000;
	setp.lt.f32 	%p223, %f1328, 0f00000000;
	selp.f32 	%f1339, 0f00000000, 0f7F800000, %p223;
	abs.f32 	%f1340, %f1328;
	setp.gt.f32 	%p224, %f1340, 0f43180000;
	cvt.rzi.s32.f32 	%r379, %f1329;
	shl.b32 	%r380, %r379, 23;
	sub.s32 	%r381, %r380, %r378;
	mov.b32 	%f1341, %r381;
	add.s32 	%r382, %r378, 2130706432;
	mov.b32 	%f1342, %r382;
	fma.rn.f32 	%f1343, %f1338, 0f391FCB8E, 0f3AAF85ED;
	fma.rn.f32 	%f1344, %f1343, %f1338, 0f3C1D9856;
	fma.rn.f32 	%f1345, %f1344, %f1338, 0f3D6357BB;
	fma.rn.f32 	%f1346, %f1345, %f1338, 0f3E75FDEC;
	fma.rn.f32 	%f1347, %f1346, %f1338, 0f3F317218;
	fma.rn.f32 	%f1348, %f1347, %f1338, 0f3F800000;
	mul.f32 	%f1349, %f1348, %f1342;
	mul.f32 	%f1350, %f1349, %f1341;
	selp.f32 	%f1533, %f1339, %f1350, %p224;
	and.pred  	%p225, %p221, %p222;
	@%p225 bra 	$L__BB1_172;
	add.f32 	%f1351, %f190, %f190;
	mov.b32 	%r383, %f1351;
	and.b32  	%r384, %r383, 2147483647;
	mov.b32 	%f1533, %r384;
	bra.uni 	$L__BB1_172;
$L__BB1_171:
	mov.f32 	%f1352, 0f40000000;
	add.rn.f32 	%f1533, %f190, %f1352;
$L__BB1_172:
	add.f32 	%f293, %f281, %f1533;
	abs.f32 	%f294, %f191;
	setp.eq.f32 	%p226, %f191, 0f3F800000;
	mov.f32 	%f1534, 0f3F800000;
	@%p226 bra 	$L__BB1_177;
	setp.nan.f32 	%p227, %f294, %f294;
	@%p227 bra 	$L__BB1_176;
	setp.lt.f32 	%p228, %f294, 0f00800000;
	mul.f32 	%f1354, %f294, 0f4B800000;
	selp.f32 	%f1355, %f1354, %f294, %p228;
	mov.b32 	%r385, %f1355;
	add.s32 	%r386, %r385, -1060439283;
	and.b32  	%r387, %r386, -8388608;
	sub.s32 	%r388, %r385, %r387;
	mov.b32 	%f1356, %r388;
	cvt.rn.f32.s32 	%f1357, %r387;
	selp.f32 	%f1358, 0fC1C00000, 0f00000000, %p228;
	fma.rn.f32 	%f1359, %f1357, 0f34000000, %f1358;
	add.f32 	%f1360, %f1356, 0fBF800000;
	add.f32 	%f1361, %f1356, 0f3F800000;
	rcp.approx.ftz.f32 	%f1362, %f1361;
	add.f32 	%f1363, %f1360, %f1360;
	mul.f32 	%f1364, %f1363, %f1362;
	mul.f32 	%f1365, %f1364, %f1364;
	neg.f32 	%f1366, %f1364;
	sub.f32 	%f1367, %f1360, %f1364;
	add.f32 	%f1368, %f1367, %f1367;
	fma.rn.f32 	%f1369, %f1366, %f1360, %f1368;
	mul.rn.f32 	%f1370, %f1362, %f1369;
	fma.rn.f32 	%f1371, %f1365, 0f3A2C32E4, 0f3B52E7DB;
	fma.rn.f32 	%f1372, %f1371, %f1365, 0f3C93BB73;
	fma.rn.f32 	%f1373, %f1372, %f1365, 0f3DF6384F;
	mul.rn.f32 	%f1374, %f1373, %f1365;
	fma.rn.f32 	%f1375, %f1364, 0f3FB8AA3B, %f1359;
	mul.f32 	%f1376, %f1374, 0f40400000;
	sub.f32 	%f1377, %f1359, %f1375;
	fma.rn.f32 	%f1378, %f1364, 0f3FB8AA3B, %f1377;
	fma.rn.f32 	%f1379, %f1370, 0f3FB8AA3B, %f1378;
	fma.rn.f32 	%f1380, %f1364, 0f32A55E34, %f1379;
	fma.rn.f32 	%f1381, %f1376, %f1370, %f1380;
	fma.rn.f32 	%f1382, %f1374, %f1364, %f1381;
	add.rn.f32 	%f1383, %f1375, %f1382;
	mov.f32 	%f1384, 0f40000000;
	mul.rn.f32 	%f1385, %f1383, %f1384;
	cvt.rni.f32.f32 	%f1386, %f1385;
	sub.f32 	%f1387, %f1385, %f1386;
	neg.f32 	%f1388, %f1385;
	fma.rn.f32 	%f1389, %f1383, 0f40000000, %f1388;
	neg.f32 	%f1390, %f1375;
	add.rn.f32 	%f1391, %f1383, %f1390;
	neg.f32 	%f1392, %f1391;
	add.rn.f32 	%f1393, %f1382, %f1392;
	fma.rn.f32 	%f1394, %f1393, 0f40000000, %f1389;
	add.f32 	%f1395, %f1387, %f1394;
	setp.gt.f32 	%p229, %f1386, 0f00000000;
	selp.b32 	%r389, 0, -2097152000, %p229;
	setp.neu.f32 	%p230, %f191, 0f00000000;
	setp.neu.f32 	%p231, %f294, 0f7F800000;
	setp.lt.f32 	%p232, %f1385, 0f00000000;
	selp.f32 	%f1396, 0f00000000, 0f7F800000, %p232;
	abs.f32 	%f1397, %f1385;
	setp.gt.f32 	%p233, %f1397, 0f43180000;
	cvt.rzi.s32.f32 	%r390, %f1386;
	shl.b32 	%r391, %r390, 23;
	sub.s32 	%r392, %r391, %r389;
	mov.b32 	%f1398, %r392;
	add.s32 	%r393, %r389, 2130706432;
	mov.b32 	%f1399, %r393;
	fma.rn.f32 	%f1400, %f1395, 0f391FCB8E, 0f3AAF85ED;
	fma.rn.f32 	%f1401, %f1400, %f1395, 0f3C1D9856;
	fma.rn.f32 	%f1402, %f1401, %f1395, 0f3D6357BB;
	fma.rn.f32 	%f1403, %f1402, %f1395, 0f3E75FDEC;
	fma.rn.f32 	%f1404, %f1403, %f1395, 0f3F317218;
	fma.rn.f32 	%f1405, %f1404, %f1395, 0f3F800000;
	mul.f32 	%f1406, %f1405, %f1399;
	mul.f32 	%f1407, %f1406, %f1398;
	selp.f32 	%f1534, %f1396, %f1407, %p233;
	and.pred  	%p234, %p230, %p231;
	@%p234 bra 	$L__BB1_177;
	add.f32 	%f1408, %f191, %f191;
	mov.b32 	%r394, %f1408;
	and.b32  	%r395, %r394, 2147483647;
	mov.b32 	%f1534, %r395;
	bra.uni 	$L__BB1_177;
$L__BB1_176:
	mov.f32 	%f1409, 0f40000000;
	add.rn.f32 	%f1534, %f191, %f1409;
$L__BB1_177:
	ld.param.f32 	%f1426, [_Z15decisionKernel2PfS_S_S_ffffi_param_4];
	mul.f32 	%f1411, %f1426, %f192;
	fma.rn.f32 	%f1412, %f1411, 0f40000000, %f1534;
	add.f32 	%f299, %f287, %f1412;
	setp.eq.f32 	%p235, %f299, 0f00000000;
	setp.neu.f32 	%p236, %f293, 0f00000000;
	and.pred  	%p237, %p235, %p236;
	mov.f32 	%f1535, 0f7F800000;
	@%p237 bra 	$L__BB1_180;
	setp.eq.f32 	%p238, %f299, 0f00000000;
	@%p238 bra 	$L__BB1_180;
	div.rn.f32 	%f1535, %f293, %f299;
$L__BB1_180:
	ld.shared.u32 	%r403, [_ZZ15decisionKernel2PfS_S_S_ffffiE7error_s];
$L__BB1_181:
	mov.b32 	%f1414, %r403;
	max.f32 	%f1415, %f1535, %f1414;
	mov.b32 	%r396, %f1415;
	atom.relaxed.shared.cas.b32 	%r18, [_ZZ15decisionKernel2PfS_S_S_ffffiE7error_s], %r403, %r396;
	setp.ne.s32 	%p239, %r403, %r18;
	mov.u32 	%r403, %r18;
	@%p239 bra 	$L__BB1_181;
$L__BB1_182:
	mov.u32 	%r397, %tid.x;
	mov.u32 	%r398, %tid.y;
	or.b32  	%r399, %r397, %r398;
	mov.u32 	%r400, %tid.z;
	or.b32  	%r401, %r399, %r400;
	setp.ne.s32 	%p240, %r401, 0;
	bar.sync 	0;
	@%p240 bra 	$L__BB1_185;
	ld.param.u64 	%rd104, [_Z15decisionKernel2PfS_S_S_ffffi_param_3];
	ld.shared.f32 	%f302, [_ZZ15decisionKernel2PfS_S_S_ffffiE7error_s];
	cvta.to.global.u64 	%rd3, %rd104;
	ld.global.u32 	%r404, [%rd3];
$L__BB1_184:
	mov.b32 	%f1416, %r404;
	max.f32 	%f1417, %f302, %f1416;
	mov.b32 	%r402, %f1417;
	atom.relaxed.global.cas.b32 	%r21, [%rd3], %r404, %r402;
	setp.ne.s32 	%p241, %r404, %r21;
	mov.u32 	%r404, %r21;
	@%p241 bra 	$L__BB1_184;
$L__BB1_185:
	ret;

}


// ===== COMPILED SASS (sm_100) =====

	.target	sm_100

	.elftype	@"ET_EXEC"


//--------------------- .note.nv.tkinfo           --------------------------
	.section	.note.nv.tkinfo,"",@"SHT_NOTE"
	.sectionflags	@"SHF_NOTE_NV_TKINFO"
	.tkinfo
        /*0018*/ 	.word	0x00000002
        /*0030*/ 	.string	""
        /*0030*/ 	.string	"ptxas"
        /*0030*/ 	.string	"Cuda compilation tools, release 13.0, V13.0.88"
        /*0030*/ 	.string	"Build cuda_13.0.r13.0/compiler.36424714_0"
        /*0030*/ 	.string	"-arch sm_100 -m 64 "



//--------------------- .note.nv.cuinfo           --------------------------
	.section	.note.nv.cuinfo,"",@"SHT_NOTE"
	.sectionflags	@"SHF_NOTE_NV_CUINFO"
        /*0018*/ 	.short	0x0002
        /*001a*/ 	.short	0x0064
        /*001c*/ 	.short	0x0082
	.zero		2


//--------------------- .nv.info                  --------------------------
	.section	.nv.info,"",@"SHT_CUDA_INFO"
	.align	4


	//----- nvinfo : EIATTR_REGCOUNT
	.align		4
        /*0000*/ 	.byte	0x04, 0x2f
        /*0002*/ 	.short	(.L_1 - .L_0)
	.align		4
.L_0:
        /*0004*/ 	.word	index@(_Z15decisionKernel1PfS_S_fffi)
        /*0008*/ 	.word	0x00000016


	//----- nvinfo : EIATTR_FRAME_SIZE
	.align		4
.L_1:
        /*000c*/ 	.byte	0x04, 0x11
        /*000e*/ 	.short	(.L_3 - .L_2)
	.align		4
.L_2:
        /*0010*/ 	.word	index@($__internal_1_$__cuda_sm3x_div_rn_noftz_f32_slowpath)
        /*0014*/ 	.word	0x00000000


	//----- nvinfo : EIATTR_FRAME_SIZE
	.align		4
.L_3:
        /*0018*/ 	.byte	0x04, 0x11
        /*001a*/ 	.short	(.L_5 - .L_4)
	.align		4
.L_4:
        /*001c*/ 	.word	index@(_Z15decisionKernel1PfS_S_fffi)
        /*0020*/ 	.word	0x00000000


	//----- nvinfo : EIATTR_REGCOUNT
	.align		4
.L_5:
        /*0024*/ 	.byte	0x04, 0x2f
        /*0026*/ 	.short	(.L_7 - .L_6)
	.align		4
.L_6:
        /*0028*/ 	.word	index@(_Z15decisionKernel2PfS_S_S_ffffi)
        /*002c*/ 	.word	0x0000002e


	//----- nvinfo : EIATTR_FRAME_SIZE
	.align		4
.L_7:
        /*0030*/ 	.byte	0x04, 0x11
        /*0032*/ 	.short	(.L_9 - .L_8)
	.align		4
.L_8:
        /*0034*/ 	.word	index@($__internal_0_$__cuda_sm3x_div_rn_noftz_f32_slowpath)
        /*0038*/ 	.word	0x00000000


	//----- nvinfo : EIATTR_FRAME_SIZE
	.align		4
.L_9:
        /*003c*/ 	.byte	0x04, 0x11
        /*003e*/ 	.short	(.L_11 - .L_10)
	.align		4
.L_10:
        /*0040*/ 	.word	index@(_Z15decisionKernel2PfS_S_S_ffffi)
        /*0044*/ 	.word	0x00000000


	//----- nvinfo : EIATTR_MIN_STACK_SIZE
	.align		4
.L_11:
        /*0048*/ 	.byte	0x04, 0x12
        /*004a*/ 	.short	(.L_13 - .L_12)
	.align		4
.L_12:
        /*004c*/ 	.word	index@(_Z15decisionKernel2PfS_S_S_ffffi)
        /*0050*/ 	.word	0x00000000


	//----- nvinfo : EIATTR_MIN_STACK_SIZE
	.align		4
.L_13:
        /*0054*/ 	.byte	0x04, 0x12
        /*0056*/ 	.short	(.L_15 - .L_14)
	.align		4
.L_14:
        /*0058*/ 	.word	index@(_Z15decisionKernel1PfS_S_fffi)
        /*005c*/ 	.word	0x00000000
.L_15:


//--------------------- .nv.compat                --------------------------
	.section	.nv.compat,"",@"SHT_CUDA_COMPAT_INFO"
	.align	4
        /*0000*/ 	.byte	0x02, 0x09, 0x00, 0x00, 0x02, 0x02, 0x01, 0x00, 0x02, 0x05, 0x05, 0x00, 0x03, 0x07, 0x01, 0x01
        /*0010*/ 	.byte	0x02, 0x03, 0x00, 0x00, 0x02, 0x06, 0x01, 0x00, 0x04, 0x0b, 0x08, 0x00, 0x01, 0x00, 0x00, 0x00
        /*0020*/ 	.byte	0x00, 0x00, 0x00, 0x00


//--------------------- .nv.info._Z15decisionKernel2PfS_S_S_ffffi --------------------------
	.section	.nv.info._Z15decisionKernel2PfS_S_S_ffffi,"",@"SHT_CUDA_INFO"
	.sectionflags	@""
	.align	4


	//----- nvinfo : EIATTR_CUDA_API_VERSION
	.align		4
        /*0000*/ 	.byte	0x04, 0x37
        /*0002*/ 	.short	(.L_17 - .L_16)
.L_16:
        /*0004*/ 	.word	0x00000082


	//----- nvinfo : EIATTR_KPARAM_INFO
	.align		4
.L_17:
        /*0008*/ 	.byte	0x04, 0x17
        /*000a*/ 	.short	(.L_19 - .L_18)
.L_18:
        /*000c*/ 	.word	0x00000000
        /*0010*/ 	.short	0x0008
        /*0012*/ 	.short	0x0030
        /*0014*/ 	.byte	0x00, 0xf0, 0x11, 0x00


	//----- nvinfo : EIATTR_KPARAM_INFO
	.align		4
.L_19:
        /*0018*/ 	.byte	0x04, 0x17
        /*001a*/ 	.short	(.L_21 - .L_20)
.L_20:
        /*001c*/ 	.word	0x00000000
        /*0020*/ 	.short	0x0007
        /*0022*/ 	.short	0x002c
        /*0024*/ 	.byte	0x00, 0xf0, 0x11, 0x00


	//----- nvinfo : EIATTR_KPARAM_INFO
	.align		4
.L_21:
        /*0028*/ 	.byte	0x04, 0x17
        /*002a*/ 	.short	(.L_23 - .L_22)
.L_22:
        /*002c*/ 	.word	0x00000000
        /*0030*/ 	.short	0x0006
        /*0032*/ 	.short	0x0028
        /*0034*/ 	.byte	0x00, 0xf0, 0x11, 0x00


	//----- nvinfo : EIATTR_KPARAM_INFO
	.align		4
.L_23:
        /*0038*/ 	.byte	0x04, 0x17
        /*003a*/ 	.short	(.L_25 - .L_24)
.L_24:
        /*003c*/ 	.word	0x00000000
        /*0040*/ 	.short	0x0005
        /*0042*/ 	.short	0x0024
        /*0044*/ 	.byte	0x00, 0xf0, 0x11, 0x00


	//----- nvinfo : EIATTR_KPARAM_INFO
	.align		4
.L_25:
        /*0048*/ 	.byte	0x04, 0x17
        /*004a*/ 	.short	(.L_27 - .L_26)
.L_26:
        /*004c*/ 	.word	0x00000000
        /*0050*/ 	.short	0x0004
        /*0052*/ 	.short	0x0020
        /*0054*/ 	.byte	0x00, 0xf0, 0x11, 0x00


	//----- nvinfo : EIATTR_KPARAM_INFO
	.align		4
.L_27:
        /*0058*/ 	.byte	0x04, 0x17
        /*005a*/ 	.short	(.L_29 - .L_28)
.L_28:
        /*005c*/ 	.word	0x00000000
        /*0060*/ 	.short	0x0003
        /*0062*/ 	.short	0x0018
        /*0064*/ 	.byte	0x00, 0xf5, 0x21, 0x00


	//----- nvinfo : EIATTR_KPARAM_INFO
	.align		4
.L_29:
        /*0068*/ 	.byte	0x04, 0x17
        /*006a*/ 	.short	(.L_31 - .L_30)
.L_30:
        /*006c*/ 	.word	0x00000000
        /*0070*/ 	.short	0x0002
        /*0072*/ 	.short	0x0010
        /*0074*/ 	.byte	0x00, 0xf5, 0x21, 0x00


	//----- nvinfo : EIATTR_KPARAM_INFO
	.align		4
.L_31:
        /*0078*/ 	.byte	0x04, 0x17
        /*007a*/ 	.short	(.L_33 - .L_32)
.L_32:
        /*007c*/ 	.word	0x00000000
        /*0080*/ 	.short	0x0001
        /*0082*/ 	.short	0x0008
        /*0084*/ 	.byte	0x00, 0xf5, 0x21, 0x00


	//----- nvinfo : EIATTR_KPARAM_INFO
	.align		4
.L_33:
        /*0088*/ 	.byte	0x04, 0x17
        /*008a*/ 	.short	(.L_35 - .L_34)
.L_34:
        /*008c*/ 	.word	0x00000000
        /*0090*/ 	.short	0x0000
        /*0092*/ 	.short	0x0000
        /*0094*/ 	.byte	0x00, 0xf5, 0x21, 0x00


	//----- nvinfo : EIATTR_SPARSE_MMA_MASK
	.align		4
.L_35:
        /*0098*/ 	.byte	0x03, 0x50
        /*009a*/ 	.short	0x0000


	//----- nvinfo : EIATTR_MAXREG_COUNT
	.align		4
        /*009c*/ 	.byte	0x03, 0x1b
        /*009e*/ 	.short	0x00ff


	//----- nvinfo : EIATTR_NUM_BARRIERS
	.align		4
        /*00a0*/ 	.byte	0x02, 0x4c
        /*00a2*/ 	.byte	0x01
	.zero		1


	//----- nvinfo : EIATTR_MERCURY_ISA_VERSION
	.align		4
        /*00a4*/ 	.byte	0x03, 0x5f
        /*00a6*/ 	.short	0x0101


	//----- nvinfo : EIATTR_VRC_CTA_INIT_COUNT
	.align		4
        /*00a8*/ 	.byte	0x02, 0x4a
	.zero		1
	.zero		1


	//----- nvinfo : EIATTR_EXIT_INSTR_OFFSETS
	.align		4
        /*00ac*/ 	.byte	0x04, 0x1c
        /*00ae*/ 	.short	(.L_37 - .L_36)


	//   ....[0]....
.L_36:
        /*00b0*/ 	.word	0x00007a40


	//   ....[1]....
        /*00b4*/ 	.word	0x00007ae0


	//----- nvinfo : EIATTR_CRS_STACK_SIZE
	.align		4
.L_37:
        /*00b8*/ 	.byte	0x04, 0x1e
        /*00ba*/ 	.short	(.L_39 - .L_38)
.L_38:
        /*00bc*/ 	.word	0x00000000


	//----- nvinfo : EIATTR_CBANK_PARAM_SIZE
	.align		4
.L_39:
        /*00c0*/ 	.byte	0x03, 0x19
        /*00c2*/ 	.short	0x0034


	//----- nvinfo : EIATTR_PARAM_CBANK
	.align		4
        /*00c4*/ 	.byte	0x04, 0x0a
        /*00c6*/ 	.short	(.L_41 - .L_40)
	.align		4
.L_40:
        /*00c8*/ 	.word	index@(.nv.constant0._Z15decisionKernel2PfS_S_S_ffffi)
        /*00cc*/ 	.short	0x0380
        /*00ce*/ 	.short	0x0034


	//----- nvinfo : EIATTR_SW_WAR
	.align		4
.L_41:
        /*00d0*/ 	.byte	0x04, 0x36
        /*00d2*/ 	.short	(.L_43 - .L_42)
.L_42:
        /*00d4*/ 	.word	0x00000008
.L_43:


//--------------------- .nv.info._Z15decisionKernel1PfS_S_fffi --------------------------
	.section	.nv.info._Z15decisionKernel1PfS_S_fffi,"",@"SHT_CUDA_INFO"
	.sectionflags	@""
	.align	4


	//----- nvinfo : EIATTR_CUDA_API_VERSION
	.align		4
        /*0000*/ 	.byte	0x04, 0x37
        /*0002*/ 	.short	(.L_45 - .L_44)
.L_44:
        /*0004*/ 	.word	0x00000082


	//----- nvinfo : EIATTR_KPARAM_INFO
	.align		4
.L_45:
        /*0008*/ 	.byte	0x04, 0x17
        /*000a*/ 	.short	(.L_47 - .L_46)
.L_46:
        /*000c*/ 	.word	0x00000000
        /*0010*/ 	.short	0x0006
        /*0012*/ 	.short	0x0024
        /*0014*/ 	.byte	0x00, 0xf0, 0x11, 0x00


	//----- nvinfo : EIATTR_KPARAM_INFO
	.align		4
.L_47:
        /*0018*/ 	.byte	0x04, 0x17
        /*001a*/ 	.short	(.L_49 - .L_48)
.L_48:
        /*001c*/ 	.word	0x00000000
        /*0020*/ 	.short	0x0005
        /*0022*/ 	.short	0x0020
        /*0024*/ 	.byte	0x00, 0xf0, 0x11, 0x00


	//----- nvinfo : EIATTR_KPARAM_INFO
	.align		4
.L_49:
        /*0028*/ 	.byte	0x04, 0x17
        /*002a*/ 	.short	(.L_51 - .L_50)
.L_50:
        /*002c*/ 	.word	0x00000000
        /*0030*/ 	.short	0x0004
        /*0032*/ 	.short	0x001c
        /*0034*/ 	.byte	0x00, 0xf0, 0x11, 0x00


	//----- nvinfo : EIATTR_KPARAM_INFO
	.align		4
.L_51:
        /*0038*/ 	.byte	0x04, 0x17
        /*003a*/ 	.short	(.L_53 - .L_52)
.L_52:
        /*003c*/ 	.word	0x00000000
        /*0040*/ 	.short	0x0003
        /*0042*/ 	.short	0x0018
        /*0044*/ 	.byte	0x00, 0xf0, 0x11, 0x00


	//----- nvinfo : EIATTR_KPARAM_INFO
	.align		4
.L_53:
        /*0048*/ 	.byte	0x04, 0x17
        /*004a*/ 	.short	(.L_55 - .L_54)
.L_54:
        /*004c*/ 	.word	0x00000000
        /*0050*/ 	.short	0x0002
        /*0052*/ 	.short	0x0010
        /*0054*/ 	.byte	0x00, 0xf5, 0x21, 0x00


	//----- nvinfo : EIATTR_KPARAM_INFO
	.align		4
.L_55:
        /*0058*/ 	.byte	0x04, 0x17
        /*005a*/ 	.short	(.L_57 - .L_56)
.L_56:
        /*005c*/ 	.word	0x00000000
        /*0060*/ 	.short	0x0001
        /*0062*/ 	.short	0x0008
        /*0064*/ 	.byte	0x00, 0xf5, 0x21, 0x00


	//----- nvinfo : EIATTR_KPARAM_INFO
	.align		4
.L_57:
        /*0068*/ 	.byte	0x04, 0x17
        /*006a*/ 	.short	(.L_59 - .L_58)
.L_58:
        /*006c*/ 	.word	0x00000000
        /*0070*/ 	.short	0x0000
        /*0072*/ 	.short	0x0000
        /*0074*/ 	.byte	0x00, 0xf5, 0x21, 0x00


	//----- nvinfo : EIATTR_SPARSE_MMA_MASK
	.align		4
.L_59:
        /*0078*/ 	.byte	0x03, 0x50
        /*007a*/ 	.short	0x0000


	//----- nvinfo : EIATTR_MAXREG_COUNT
	.align		4
        /*007c*/ 	.byte	0x03, 0x1b
        /*007e*/ 	.short	0x00ff


	//----- nvinfo : EIATTR_NUM_BARRIERS
	.align		4
        /*0080*/ 	.byte	0x02, 0x4c
        /*0082*/ 	.byte	0x01
	.zero		1


	//----- nvinfo : EIATTR_MERCURY_ISA_VERSION
	.align		4
        /*0084*/ 	.byte	0x03, 0x5f
        /*0086*/ 	.short	0x0101


	//----- nvinfo : EIATTR_VRC_CTA_INIT_COUNT
	.align		4
        /*0088*/ 	.byte	0x02, 0x4a
	.zero		1
	.zero		1


	//----- nvinfo : EIATTR_EXIT_INSTR_OFFSETS
	.align		4
        /*008c*/ 	.byte	0x04, 0x1c
        /*008e*/ 	.short	(.L_61 - .L_60)


	//   ....[0]....
.L_60:
        /*0090*/ 	.word	0x00000250


	//   ....[1]....
        /*0094*/ 	.word	0x00000be0


	//----- nvinfo : EIATTR_CRS_STACK_SIZE
	.align		4
.L_61:
        /*0098*/ 	.byte	0x04, 0x1e
        /*009a*/ 	.short	(.L_63 - .L_62)
.L_62:
        /*009c*/ 	.word	0x00000000


	//----- nvinfo : EIATTR_CBANK_PARAM_SIZE
	.align		4
.L_63:
        /*00a0*/ 	.byte	0x03, 0x19
        /*00a2*/ 	.short	0x0028


	//----- nvinfo : EIATTR_PARAM_CBANK
	.align		4
        /*00a4*/ 	.byte	0x04, 0x0a
        /*00a6*/ 	.short	(.L_65 - .L_64)
	.align		4
.L_64:
        /*00a8*/ 	.word	index@(.nv.constant0._Z15decisionKernel1PfS_S_fffi)
        /*00ac*/ 	.short	0x0380
        /*00ae*/ 	.short	0x0028


	//----- nvinfo : EIATTR_SW_WAR
	.align		4
.L_65:
        /*00b0*/ 	.byte	0x04, 0x36
        /*00b2*/ 	.short	(.L_67 - .L_66)
.L_66:
        /*00b4*/ 	.word	0x00000008
.L_67:


//--------------------- .nv.callgraph             --------------------------
	.section	.nv.callgraph,"",@"SHT_CUDA_CALLGRAPH"
	.align	4
	.sectionentsize	8
	.align		4
        /*0000*/ 	.word	0x00000000
	.align		4
        /*0004*/ 	.word	0xffffffff
	.align		4
        /*0008*/ 	.word	0x00000000
	.align		4
        /*000c*/ 	.word	0xfffffffe
	.align		4
        /*0010*/ 	.word	0x00000000
	.align		4
        /*0014*/ 	.word	0xfffffffd
	.align		4
        /*0018*/ 	.word	0x00000000
	.align		4
        /*001c*/ 	.word	0xfffffffc


//--------------------- .text._Z15decisionKernel2PfS_S_S_ffffi --------------------------
	.section	.text._Z15decisionKernel2PfS_S_S_ffffi,"ax",@progbits
	.align	128
        .global         _Z15decisionKernel2PfS_S_S_ffffi
        .type           _Z15decisionKernel2PfS_S_S_ffffi,@function
        .size           _Z15decisionKernel2PfS_S_S_ffffi,(.L_x_174 - _Z15decisionKernel2PfS_S_S_ffffi)
        .other          _Z15decisionKernel2PfS_S_S_ffffi,@"STO_CUDA_ENTRY STV_DEFAULT"
_Z15decisionKernel2PfS_S_S_ffffi:
.text._Z15decisionKernel2PfS_S_S_ffffi:
[----:B------:R-:W-:Y:S08]  /*0000*/  LDC R1, c[0x0][0x37c] ;  /* 0x0000df00ff017b82 */ /* 0x000ff00000000800 */
[----:B------:R-:W0:Y:S01]  /*0010*/  LDC R4, c[0x0][0x3a4] ;  /* 0x0000e900ff047b82 */ /* 0x000e220000000800 */
[----:B------:R-:W-:Y:S02]  /*0020*/  UMOV UR4, 0x3f000000 ;  /* 0x3f00000000047882 */ /* 0x000fe40000000000 */
[----:B------:R-:W-:Y:S01]  /*0030*/  MOV R5, UR4 ;  /* 0x0000000400057c02 */ /* 0x000fe20008000f00 */
[----:B0-----:R-:W0:Y:S08]  /*0040*/  MUFU.RCP R0, R4 ;  /* 0x0000000400007308 */ /* 0x001e300000001000 */
[----:B------:R-:W1:Y:S01]  /*0050*/  FCHK P0, R5, R4 ;  /* 0x0000000405007302 */ /* 0x000e620000000000 */
[----:B0-----:R-:W-:-:S04]  /*0060*/  FFMA R3, R0, -R4, 1 ;  /* 0x3f80000000037423 */ /* 0x001fc80000000804 */
[----:B------:R-:W-:-:S04]  /*0070*/  FFMA R0, R0, R3, R0 ;  /* 0x0000000300007223 */ /* 0x000fc80000000000 */
[----:B------:R-:W-:-:S04]  /*0080*/  FFMA R3, R0, 0.5, RZ ;  /* 0x3f00000000037823 */ /* 0x000fc800000000ff */
[----:B------:R-:W-:-:S04]  /*0090*/  FFMA R2, R3, -R4, 0.5 ;  /* 0x3f00000003027423 */ /* 0x000fc80000000804 */
[----:B------:R-:W-:Y:S01]  /*00a0*/  FFMA R0, R0, R2, R3 ;  /* 0x0000000200007223 */ /* 0x000fe20000000003 */
[----:B-1----:R-:W-:Y:S06]  /*00b0*/  @!P0 BRA `(.L_x_0) ;  /* 0x0000000000188947 */ /* 0x002fec0003800000 */
[----:B------:R-:W0:Y:S01]  /*00c0*/  LDCU UR4, c[0x0][0x3a4] ;  /* 0x00007480ff0477ac */ /* 0x000e220008000800 */
[----:B------:R-:W-:Y:S01]  /*00d0*/  HFMA2 R3, -RZ, RZ, 1.75, 0 ;  /* 0x3f000000ff037431 */ /* 0x000fe200000001ff */
[----:B------:R-:W-:Y:S02]  /*00e0*/  MOV R6, 0x110 ;  /* 0x0000011000067802 */ /* 0x000fe40000000f00 */
[----:B0-----:R-:W-:-:S07]  /*00f0*/  MOV R4, UR4 ;  /* 0x0000000400047c02 */ /* 0x001fce0008000f00 */
[----:B------:R-:W-:Y:S05]  /*0100*/  CALL.REL.NOINC `($__internal_0_$__cuda_sm3x_div_rn_noftz_f32_slowpath) ;  /* 0x0000007800787944 */ /* 0x000fea0003c00000 */
[----:B------:R-:W-:-:S07]  /*0110*/  MOV R0, R3 ;  /* 0x0000000300007202 */ /* 0x000fce0000000f00 */
.L_x_0:
        /* <DEDUP_REMOVED lines=17> */
.L_x_1:
        /* <DEDUP_REMOVED lines=16> */
.L_x_2:
[----:B------:R-:W0:Y:S01]  /*0330*/  S2R R32, SR_TID.X ;  /* 0x0000000000207919 */ /* 0x000e220000002100 */
[----:B------:R-:W1:Y:S01]  /*0340*/  S2UR UR5, SR_CgaCtaId ;  /* 0x00000000000579c3 */ /* 0x000e620000008800 */
[----:B------:R-:W0:Y:S01]  /*0350*/  LDCU UR6, c[0x0][0x360] ;  /* 0x00006c00ff0677ac */ /* 0x000e220008000800 */
[----:B------:R-:W-:Y:S01]  /*0360*/  BSSY.RECONVERGENT B0, `(.L_x_3) ;  /* 0x0000042000007945 */ /* 0x000fe20003800200 */
[----:B------:R-:W0:Y:S01]  /*0370*/  S2R R7, SR_CTAID.X ;  /* 0x0000000000077919 */ /* 0x000e220000002500 */
[----:B------:R-:W2:Y:S01]  /*0380*/  LDCU UR7, c[0x0][0x364] ;  /* 0x00006c80ff0777ac */ /* 0x000ea20008000800 */
[----:B------:R-:W3:Y:S03]  /*0390*/  S2R R37, SR_TID.Y ;  /* 0x0000000000257919 */ /* 0x000ee60000002200 */
[----:B------:R-:W4:Y:S01]  /*03a0*/  LDC R20, c[0x0][0x3b0] ;  /* 0x0000ec00ff147b82 */ /* 0x000f220000000800 */
[----:B------:R-:W5:Y:S01]  /*03b0*/  LDCU UR8, c[0x0][0x368] ;  /* 0x00006d00ff0877ac */ /* 0x000f620008000800 */
[----:B------:R-:W3:Y:S01]  /*03c0*/  S2R R4, SR_TID.Z ;  /* 0x0000000000047919 */ /* 0x000ee20000002300 */
[----:B------:R-:W-:Y:S01]  /*03d0*/  UMOV UR4, 0x400 ;  /* 0x0000040000047882 */ /* 0x000fe20000000000 */
[----:B------:R-:W2:Y:S01]  /*03e0*/  S2R R8, SR_CTAID.Y ;  /* 0x0000000000087919 */ /* 0x000ea20000002600 */
[----:B------:R-:W5:Y:S01]  /*03f0*/  S2R R5, SR_CTAID.Z ;  /* 0x0000000000057919 */ /* 0x000f620000002700 */
[----:B-1----:R-:W-:-:S02]  /*0400*/  ULEA UR9, UR5, UR4, 0x18 ;  /* 0x0000000405097291 */ /* 0x002fc4000f8ec0ff */
[----:B------:R-:W-:-:S04]  /*0410*/  UIADD3 UR4, UPT, UPT, UR4, 0x1800, URZ ;  /* 0x0000180004047890 */ /* 0x000fc8000fffe0ff */
[----:B------:R-:W-:Y:S01]  /*0420*/  ULEA UR4, UR5, UR4, 0x18 ;  /* 0x0000000405047291 */ /* 0x000fe2000f8ec0ff */
[----:B------:R-:W-:Y:S01]  /*0430*/  MOV R21, UR9 ;  /* 0x0000000900157c02 */ /* 0x000fe20008000f00 */
[----:B0-----:R-:W-:-:S04]  /*0440*/  IMAD R6, R7, UR6, R32 ;  /* 0x0000000607067c24 */ /* 0x001fc8000f8e0220 */
[----:B------:R-:W-:Y:S02]  /*0450*/  LEA R10, R32, UR4, 0x8 ;  /* 0x00000004200a7c11 */ /* 0x000fe4000f8e40ff */
[C---:B----4-:R-:W-:Y:S02]  /*0460*/  ISETP.GT.AND P0, PT, R6.reuse, R20, PT ;  /* 0x000000140600720c */ /* 0x050fe40003f04270 */
[----:B------:R-:W-:Y:S02]  /*0470*/  ISETP.GE.AND P2, PT, R6, 0x2, PT ;  /* 0x000000020600780c */ /* 0x000fe40003f46270 */
[--C-:B---3--:R-:W-:Y:S02]  /*0480*/  LOP3.LUT P3, RZ, R4, R32, R37.reuse, 0xfe, !PT ;  /* 0x0000002004ff7212 */ /* 0x108fe4000786fe25 */
[----:B------:R-:W-:Y:S01]  /*0490*/  ISETP.LT.OR P1, PT, R6, 0x1, P0 ;  /* 0x000000010600780c */ /* 0x000fe20000721670 */
[----:B--2---:R-:W-:Y:S01]  /*04a0*/  IMAD R7, R8, UR7, R37 ;  /* 0x0000000708077c24 */ /* 0x004fe2000f8e0225 */
[----:B------:R-:W-:Y:S01]  /*04b0*/  LEA R8, R32, R21, 0x8 ;  /* 0x0000001520087211 */ /* 0x000fe200078e40ff */
[----:B------:R-:W0:Y:S01]  /*04c0*/  LDCU.64 UR6, c[0x0][0x358] ;  /* 0x00006b00ff0677ac */ /* 0x000e220008000a00 */
[----:B------:R-:W-:Y:S01]  /*04d0*/  LEA R11, R37, R10, 0x5 ;  /* 0x0000000a250b7211 */ /* 0x000fe200078e28ff */
[----:B-----5:R-:W-:-:S05]  /*04e0*/  IMAD R39, R5, UR8, R4 ;  /* 0x0000000805277c24 */ /* 0x020fca000f8e0204 */
[----:B------:R-:W-:Y:S01]  /*04f0*/  VIMNMX.U32 R9, PT, PT, R7, R39, PT ;  /* 0x0000002707097248 */ /* 0x000fe20003fe0000 */
[----:B------:R-:W-:Y:S03]  /*0500*/  @!P3 STS [UR9+0x3000], RZ ;  /* 0x003000ffff00b988 */ /* 0x000fe60008000809 */
[----:B------:R-:W-:Y:S02]  /*0510*/  ISETP.LT.U32.OR P0, PT, R9, 0x2, !P2 ;  /* 0x000000020900780c */ /* 0x000fe40005701470 */
[----:B------:R-:W-:-:S04]  /*0520*/  LEA R9, R37, R8, 0x5 ;  /* 0x0000000825097211 */ /* 0x000fc800078e28ff */
[C---:B------:R-:W-:Y:S02]  /*0530*/  LEA R8, R4.reuse, R9, 0x2 ;  /* 0x0000000904087211 */ /* 0x040fe400078e10ff */
[----:B------:R-:W-:Y:S01]  /*0540*/  LEA R9, R4, R11, 0x2 ;  /* 0x0000000b04097211 */ /* 0x000fe200078e10ff */
[----:B0-----:R-:W-:Y:S06]  /*0550*/  @P1 BRA `(.L_x_4) ;  /* 0x0000000000881947 */ /* 0x001fec0003800000 */
[----:B------:R-:W-:Y:S02]  /*0560*/  ISETP.GT.AND P1, PT, R7, R20, PT ;  /* 0x000000140700720c */ /* 0x000fe40003f24270 */
[----:B------:R-:W-:Y:S02]  /*0570*/  IADD3 R11, PT, PT, R39, -0x1, RZ ;  /* 0xffffffff270b7810 */ /* 0x000fe40007ffe0ff */
[----:B------:R-:W-:-:S04]  /*0580*/  ISETP.EQ.OR P1, PT, R7, RZ, P1 ;  /* 0x000000ff0700720c */ /* 0x000fc80000f22670 */
[----:B------:R-:W-:-:S13]  /*0590*/  ISETP.GE.U32.OR P1, PT, R11, R20, P1 ;  /* 0x000000140b00720c */ /* 0x000fda0000f26470 */
[----:B------:R-:W-:Y:S05]  /*05a0*/  @P1 BRA `(.L_x_4) ;  /* 0x0000000000741947 */ /* 0x000fea0003800000 */
[----:B------:R-:W0:Y:S01]  /*05b0*/  LDC.64 R12, c[0x0][0x388] ;  /* 0x0000e200ff0c7b82 */ /* 0x000e220000000a00 */
[----:B------:R-:W-:-:S04]  /*05c0*/  IADD3 R14, PT, PT, R20, 0x2, RZ ;  /* 0x00000002140e7810 */ /* 0x000fc80007ffe0ff */
[CC--:B------:R-:W-:Y:S01]  /*05d0*/  IADD3 R17, PT, PT, R39.reuse, R14.reuse, RZ ;  /* 0x0000000e27117210 */ /* 0x0c0fe20007ffe0ff */
[--C-:B------:R-:W-:Y:S02]  /*05e0*/  IMAD R15, R39, R14, R7.reuse ;  /* 0x0000000e270f7224 */ /* 0x100fe400078e0207 */
[----:B------:R-:W1:Y:S01]  /*05f0*/  LDC.64 R10, c[0x0][0x390] ;  /* 0x0000e400ff0a7b82 */ /* 0x000e620000000a00 */
[CC--:B------:R-:W-:Y:S01]  /*0600*/  IADD3 R16, PT, PT, R14.reuse, R17.reuse, RZ ;  /* 0x000000110e107210 */ /* 0x0c0fe20007ffe0ff */
[C-C-:B------:R-:W-:Y:S02]  /*0610*/  IMAD R17, R14.reuse, R17, R7.reuse ;  /* 0x000000110e117224 */ /* 0x140fe400078e0207 */
[C-C-:B------:R-:W-:Y:S02]  /*0620*/  IMAD R15, R14.reuse, R15, R6.reuse ;  /* 0x0000000f0e0f7224 */ /* 0x140fe400078e0206 */
[C---:B------:R-:W-:Y:S02]  /*0630*/  IMAD R19, R14.reuse, R16, R7 ;  /* 0x000000100e137224 */ /* 0x040fe400078e0207 */
[----:B------:R-:W-:-:S02]  /*0640*/  IMAD R25, R14, R17, R6 ;  /* 0x000000110e197224 */ /* 0x000fc400078e0206 */
[----:B------:R-:W-:Y:S02]  /*0650*/  IMAD R27, R14, R19, R6 ;  /* 0x000000130e1b7224 */ /* 0x000fe400078e0206 */
[----:B0-----:R-:W-:-:S04]  /*0660*/  IMAD.WIDE.U32 R22, R15, 0x4, R12 ;  /* 0x000000040f167825 */ /* 0x001fc800078e000c */
[----:B------:R-:W-:Y:S02]  /*0670*/  IMAD.WIDE.U32 R16, R25, 0x4, R12 ;  /* 0x0000000419107825 */ /* 0x000fe400078e000c */
[----:B------:R-:W2:Y:S02]  /*0680*/  LDG.E R23, desc[UR6][R22.64] ;  /* 0x0000000616177981 */ /* 0x000ea4000c1e1900 */
[--C-:B-1----:R-:W-:Y:S02]  /*0690*/  IMAD.WIDE.U32 R18, R15, 0x4, R10.reuse ;  /* 0x000000040f127825 */ /* 0x102fe400078e000a */
[----:B------:R-:W3:Y:S02]  /*06a0*/  LDG.E R17, desc[UR6][R16.64] ;  /* 0x0000000610117981 */ /* 0x000ee4000c1e1900 */
[----:B------:R-:W-:Y:S02]  /*06b0*/  IMAD.WIDE.U32 R14, R25, 0x4, R10 ;  /* 0x00000004190e7825 */ /* 0x000fe400078e000a */
[----:B------:R-:W4:Y:S02]  /*06c0*/  LDG.E R18, desc[UR6][R18.64] ;  /* 0x0000000612127981 */ /* 0x000f24000c1e1900 */
[----:B------:R-:W-:-:S02]  /*06d0*/  IMAD.WIDE.U32 R12, R27, 0x4, R12 ;  /* 0x000000041b0c7825 */ /* 0x000fc400078e000c */
[----:B------:R-:W5:Y:S02]  /*06e0*/  LDG.E R14, desc[UR6][R14.64] ;  /* 0x000000060e0e7981 */ /* 0x000f64000c1e1900 */
[----:B------:R-:W-:Y:S02]  /*06f0*/  IMAD.WIDE.U32 R10, R27, 0x4, R10 ;  /* 0x000000041b0a7825 */ /* 0x000fe400078e000a */
[----:B------:R-:W5:Y:S04]  /*0700*/  LDG.E R13, desc[UR6][R12.64] ;  /* 0x000000060c0d7981 */ /* 0x000f68000c1e1900 */
[----:B------:R-:W5:Y:S04]  /*0710*/  LDG.E R10, desc[UR6][R10.64] ;  /* 0x000000060a0a7981 */ /* 0x000f68000c1e1900 */
[----:B--2---:R0:W-:Y:S04]  /*0720*/  STS [R8], R23 ;  /* 0x0000001708007388 */ /* 0x0041e80000000800 */
[----:B----4-:R0:W-:Y:S04]  /*0730*/  STS [R9], R18 ;  /* 0x0000001209007388 */ /* 0x0101e80000000800 */
[----:B---3--:R0:W-:Y:S04]  /*0740*/  STS [R8+0x800], R17 ;  /* 0x0008001108007388 */ /* 0x0081e80000000800 */
[----:B-----5:R0:W-:Y:S04]  /*0750*/  STS [R9+0x800], R14 ;  /* 0x0008000e09007388 */ /* 0x0201e80000000800 */
[----:B------:R0:W-:Y:S04]  /*0760*/  STS [R8+0x1000], R13 ;  /* 0x0010000d08007388 */ /* 0x0001e80000000800 */
[----:B------:R0:W-:Y:S02]  /*0770*/  STS [R9+0x1000], R10 ;  /* 0x0010000a09007388 */ /* 0x0001e40000000800 */
.L_x_4:
[----:B------:R-:W-:Y:S05]  /*0780*/  BSYNC.RECONVERGENT B0 ;  /* 0x0000000000007941 */ /* 0x000fea0003800200 */
.L_x_3:
[----:B------:R-:W-:Y:S01]  /*0790*/  BAR.SYNC.DEFER_BLOCKING 0x0 ;  /* 0x0000000000007b1d */ /* 0x000fe20000010000 */
[----:B------:R-:W-:-:S04]  /*07a0*/  ISETP.GE.OR P0, PT, R6, R20, P0 ;  /* 0x000000140600720c */ /* 0x000fc80000706670 */
[----:B------:R-:W-:-:S04]  /*07b0*/  ISETP.GE.OR P0, PT, R7, R20, P0 ;  /* 0x000000140700720c */ /* 0x000fc80000706670 */
[----:B------:R-:W-:-:S13]  /*07c0*/  ISETP.GE.OR P0, PT, R39, R20, P0 ;  /* 0x000000142700720c */ /* 0x000fda0000706670 */
[----:B------:R-:W-:Y:S05]  /*07d0*/  @P0 BRA `(.L_x_5) ;  /* 0x0000007000800947 */ /* 0x000fea0003800000 */
[----:B------:R-:W-:Y:S02]  /*07e0*/  ISETP.GE.U32.AND P1, PT, R32, 0x8, PT ;  /* 0x000000082000780c */ /* 0x000fe40003f26070 */
[----:B0-----:R-:W-:Y:S02]  /*07f0*/  IADD3 R10, PT, PT, R20, 0x2, RZ ;  /* 0x00000002140a7810 */ /* 0x001fe40007ffe0ff */
[----:B------:R-:W-:-:S09]  /*0800*/  IADD3 R17, PT, PT, R6, 0x1, RZ ;  /* 0x0000000106117810 */ /* 0x000fd20007ffe0ff */
[----:B------:R-:W0:Y:S01]  /*0810*/  @P1 LDC.64 R12, c[0x0][0x388] ;  /* 0x0000e200ff0c1b82 */ /* 0x000e220000000a00 */
[----:B------:R-:W-:-:S04]  /*0820*/  @P1 IMAD R11, R39, R10, R7 ;  /* 0x0000000a270b1224 */ /* 0x000fc800078e0207 */
[----:B------:R-:W-:-:S04]  /*0830*/  @P1 IMAD R11, R10, R11, R17 ;  /* 0x0000000b0a0b1224 */ /* 0x000fc800078e0211 */
[----:B0-----:R-:W-:-:S05]  /*0840*/  @P1 IMAD.WIDE R12, R11, 0x4, R12 ;  /* 0x000000040b0c1825 */ /* 0x001fca00078e020c */
[----:B------:R0:W5:Y:S01]  /*0850*/  @P1 LDG.E R11, desc[UR6][R12.64] ;  /* 0x000000060c0b1981 */ /* 0x000162000c1e1900 */
[----:B------:R-:W-:Y:S04]  /*0860*/  BSSY.RECONVERGENT B0, `(.L_x_6) ;  /* 0x0000026000007945 */ /* 0x000fe80003800200 */
[----:B------:R-:W-:Y:S01]  /*0870*/  BSSY.RELIABLE B1, `(.L_x_7) ;  /* 0x0000023000017945 */ /* 0x000fe20003800100 */
[----:B------:R-:W-:Y:S02]  /*0880*/  IADD3 R21, PT, PT, R6, -0x1, RZ ;  /* 0xffffffff06157810 */ /* 0x000fe40007ffe0ff */
[C---:B------:R-:W-:Y:S02]  /*0890*/  IADD3 R15, PT, PT, R7.reuse, 0x1, RZ ;  /* 0x00000001070f7810 */ /* 0x040fe40007ffe0ff */
[----:B------:R-:W-:-:S02]  /*08a0*/  IADD3 R14, PT, PT, R7, -0x1, RZ ;  /* 0xffffffff070e7810 */ /* 0x000fc40007ffe0ff */
[C---:B------:R-:W-:Y:S02]  /*08b0*/  IADD3 R19, PT, PT, R39.reuse, 0x1, RZ ;  /* 0x0000000127137810 */ /* 0x040fe40007ffe0ff */
[----:B------:R-:W-:Y:S01]  /*08c0*/  IADD3 R18, PT, PT, R39, -0x1, RZ ;  /* 0xffffffff27127810 */ /* 0x000fe20007ffe0ff */
[----:B0-----:R-:W-:Y:S06]  /*08d0*/  @P1 BRA `(.L_x_8) ;  /* 0x0000000000281947 */ /* 0x001fec0003800000 */
[----:B-----5:R0:W1:Y:S01]  /*08e0*/  LDS R11, [R8+0x100] ;  /* 0x00010000080b7984 */ /* 0x0200620000000800 */
[----:B------:R-:W-:-:S13]  /*08f0*/  ISETP.NE.AND P0, PT, R32, RZ, PT ;  /* 0x000000ff2000720c */ /* 0x000fda0003f05270 */
[----:B0-----:R-:W-:Y:S05]  /*0900*/  @P0 BRA `(.L_x_8) ;  /* 0x00000000001c0947 */ /* 0x001fea0003800000 */
[----:B------:R-:W0:Y:S01]  /*0910*/  LDC.64 R12, c[0x0][0x388] ;  /* 0x0000e200ff0c7b82 */ /* 0x000e220000000a00 */
[----:B------:R-:W-:-:S04]  /*0920*/  IMAD R23, R39, R10, R7 ;  /* 0x0000000a27177224 */ /* 0x000fc800078e0207 */
[----:B------:R-:W-:-:S04]  /*0930*/  IMAD R23, R10, R23, R21 ;  /* 0x000000170a177224 */ /* 0x000fc800078e0215 */
[----:B0-----:R-:W-:-:S05]  /*0940*/  IMAD.WIDE R12, R23, 0x4, R12 ;  /* 0x00000004170c7825 */ /* 0x001fca00078e020c */
[----:B------:R0:W5:Y:S01]  /*0950*/  LDG.E R16, desc[UR6][R12.64] ;  /* 0x000000060c107981 */ /* 0x000162000c1e1900 */
[----:B------:R-:W-:Y:S01]  /*0960*/  PLOP3.LUT P0, PT, PT, PT, PT, 0x80, 0x8 ;  /* 0x000000000008781c */ /* 0x000fe20003f0f070 */
[----:B------:R-:W-:-:S12]  /*0970*/  BRA `(.L_x_9) ;  /* 0x0000000000107947 */ /* 0x000fd80003800000 */
.L_x_8:
[----:B------:R0:W2:Y:S01]  /*0980*/  LDS R16, [R8+-0x100] ;  /* 0xffff000008107984 */ /* 0x0000a20000000800 */
[----:B------:R-:W-:-:S13]  /*0990*/  ISETP.GT.U32.AND P0, PT, R32, 0x7, PT ;  /* 0x000000072000780c */ /* 0x000fda0003f04070 */
[----:B0-----:R-:W-:Y:S05]  /*09a0*/  @P0 BRA `(.L_x_10) ;  /* 0x0000000000280947 */ /* 0x001fea0003800000 */
[----:B------:R-:W-:-:S13]  /*09b0*/  PLOP3.LUT P0, PT, PT, PT, PT, 0x8, 0x80 ;  /* 0x000000000080781c */ /* 0x000fda0003f0e170 */
.L_x_9:
[----:B------:R3:W4:Y:S01]  /*09c0*/  LDS R22, [R9+0x100] ;  /* 0x0001000009167984 */ /* 0x0007220000000800 */
[----:B------:R-:W-:Y:S05]  /*09d0*/  @P0 BREAK.RELIABLE B1 ;  /* 0x0000000000010942 */ /* 0x000fea0003800100 */
[----:B------:R-:W-:Y:S05]  /*09e0*/  @!P0 BRA `(.L_x_11) ;  /* 0x00000000002c8947 */ /* 0x000fea0003800000 */
[----:B0-----:R-:W0:Y:S01]  /*09f0*/  LDC.64 R12, c[0x0][0x390] ;  /* 0x0000e400ff0c7b82 */ /* 0x001e220000000a00 */
[----:B------:R-:W-:-:S04]  /*0a00*/  IMAD R20, R39, R10, R7 ;  /* 0x0000000a27147224 */ /* 0x000fc800078e0207 */
[----:B------:R-:W-:-:S04]  /*0a10*/  IMAD R21, R10, R20, R21 ;  /* 0x000000140a157224 */ /* 0x000fc800078e0215 */
[----:B0-----:R-:W-:-:S05]  /*0a20*/  IMAD.WIDE R12, R21, 0x4, R12 ;  /* 0x00000004150c7825 */ /* 0x001fca00078e020c */
[----:B------:R0:W5:Y:S01]  /*0a30*/  LDG.E R23, desc[UR6][R12.64] ;  /* 0x000000060c177981 */ /* 0x000162000c1e1900 */
[----:B------:R-:W-:Y:S05]  /*0a40*/  BRA `(.L_x_12) ;  /* 0x00000000001c7947 */ /* 0x000fea0003800000 */
.L_x_10:
[----:B------:R-:W0:Y:S01]  /*0a50*/  LDC.64 R12, c[0x0][0x390] ;  /* 0x0000e400ff0c7b82 */ /* 0x000e220000000a00 */
[----:B------:R-:W-:-:S04]  /*0a60*/  IMAD R20, R39, R10, R7 ;  /* 0x0000000a27147224 */ /* 0x000fc800078e0207 */
[----:B------:R-:W-:-:S04]  /*0a70*/  IMAD R21, R10, R20, R17 ;  /* 0x000000140a157224 */ /* 0x000fc800078e0211 */
[----:B0-----:R-:W-:-:S05]  /*0a80*/  IMAD.WIDE R12, R21, 0x4, R12 ;  /* 0x00000004150c7825 */ /* 0x001fca00078e020c */
[----:B------:R0:W5:Y:S02]  /*0a90*/  LDG.E R22, desc[UR6][R12.64] ;  /* 0x000000060c167981 */ /* 0x000164000c1e1900 */
.L_x_11:
[----:B------:R-:W-:Y:S05]  /*0aa0*/  BSYNC.RELIABLE B1 ;  /* 0x0000000000017941 */ /* 0x000fea0003800100 */
.L_x_7:
[----:B------:R0:W0:Y:S02]  /*0ab0*/  LDS R23, [R9+-0x100] ;  /* 0xffff000009177984 */ /* 0x0000240000000800 */
.L_x_12:
[----:B------:R-:W-:Y:S05]  /*0ac0*/  BSYNC.RECONVERGENT B0 ;  /* 0x0000000000007941 */ /* 0x000fea0003800200 */
.L_x_6:
[----:B------:R-:W-:-:S13]  /*0ad0*/  ISETP.GE.U32.AND P2, PT, R37, 0x8, PT ;  /* 0x000000082500780c */ /* 0x000fda0003f46070 */
[----:B0-----:R-:W0:Y:S01]  /*0ae0*/  @P2 LDC.64 R12, c[0x0][0x388] ;  /* 0x0000e200ff0c2b82 */ /* 0x001e220000000a00 */
[----:B------:R-:W-:-:S04]  /*0af0*/  @P2 IMAD R21, R39, R10, R15 ;  /* 0x0000000a27152224 */ /* 0x000fc800078e020f */
[----:B------:R-:W-:-:S04]  /*0b00*/  @P2 IMAD R21, R10, R21, R6 ;  /* 0x000000150a152224 */ /* 0x000fc800078e0206 */
[----:B0-----:R-:W-:-:S06]  /*0b10*/  @P2 IMAD.WIDE R20, R21, 0x4, R12 ;  /* 0x0000000415142825 */ /* 0x001fcc00078e020c */
[----:B------:R0:W5:Y:S02]  /*0b20*/  @P2 LDG.E R20, desc[UR6][R20.64] ;  /* 0x0000000614142981 */ /* 0x000164000c1e1900 */
[C-C-:B-12--5:R-:W-:Y:S01]  /*0b30*/  FADD R13, -R16.reuse, R11.reuse ;  /* 0x0000000b100d7221 */ /* 0x166fe20000000100 */
[----:B------:R-:W-:Y:S01]  /*0b40*/  FADD R25, |R16|, |R11| ;  /* 0x4000000b10197221 */ /* 0x000fe20000000200 */
[----:B------:R-:W-:Y:S04]  /*0b50*/  BSSY.RECONVERGENT B0, `(.L_x_13) ;  /* 0x0000024000007945 */ /* 0x000fe80003800200 */
[----:B------:R-:W-:Y:S01]  /*0b60*/  BSSY.RELIABLE B1, `(.L_x_14) ;  /* 0x0000021000017945 */ /* 0x000fe20003800100 */
[-C--:B------:R-:W-:Y:S01]  /*0b70*/  FMUL R12, R13, R0.reuse ;  /* 0x000000000d0c7220 */ /* 0x080fe20000400000 */
[----:B----4-:R-:W-:Y:S01]  /*0b80*/  FADD R11, R23, R22 ;  /* 0x00000016170b7221 */ /* 0x010fe20000000000 */
[----:B------:R-:W-:Y:S01]  /*0b90*/  FMUL R13, R25, R0 ;  /* 0x00000000190d7220 */ /* 0x000fe20000400000 */
[----:B0-----:R-:W-:Y:S06]  /*0ba0*/  @P2 BRA `(.L_x_15) ;  /* 0x0000000000282947 */ /* 0x001fec0003800000 */
[----:B------:R0:W1:Y:S01]  /*0bb0*/  LDS R20, [R8+0x20] ;  /* 0x0000200008147984 */ /* 0x0000620000000800 */
        /* <DEDUP_REMOVED lines=9> */
.L_x_15:
[----:B------:R0:W2:Y:S01]  /*0c50*/  LDS R21, [R8+-0x20] ;  /* 0xffffe00008157984 */ /* 0x0000a20000000800 */
[----:B------:R-:W-:-:S13]  /*0c60*/  ISETP.GT.U32.AND P0, PT, R37, 0x7, PT ;  /* 0x000000072500780c */ /* 0x000fda0003f04070 */
[----:B0-----:R-:W-:Y:S05]  /*0c70*/  @P0 BRA `(.L_x_17) ;  /* 0x0000000000280947 */ /* 0x001fea0003800000 */
[----:B------:R-:W-:-:S13]  /*0c80*/  PLOP3.LUT P0, PT, PT, PT, PT, 0x8, 0x80 ;  /* 0x000000000080781c */ /* 0x000fda0003f0e170 */
.L_x_16:
[----:B------:R4:W0:Y:S01]  /*0c90*/  LDS R16, [R9+0x20] ;  /* 0x0000200009107984 */ /* 0x0008220000000800 */
        /* <DEDUP_REMOVED lines=8> */
.L_x_17:
[----:B------:R-:W0:Y:S01]  /*0d20*/  LDC.64 R22, c[0x0][0x390] ;  /* 0x0000e400ff167b82 */ /* 0x000e220000000a00 */
[----:B------:R-:W-:-:S04]  /*0d30*/  IMAD R15, R39, R10, R15 ;  /* 0x0000000a270f7224 */ /* 0x000fc800078e020f */
[----:B------:R-:W-:-:S04]  /*0d40*/  IMAD R15, R10, R15, R6 ;  /* 0x0000000f0a0f7224 */ /* 0x000fc800078e0206 */
[----:B0-----:R-:W-:-:S05]  /*0d50*/  IMAD.WIDE R22, R15, 0x4, R22 ;  /* 0x000000040f167825 */ /* 0x001fca00078e0216 */
[----:B------:R0:W5:Y:S02]  /*0d60*/  LDG.E R16, desc[UR6][R22.64] ;  /* 0x0000000616107981 */ /* 0x000164000c1e1900 */
.L_x_18:
[----:B------:R-:W-:Y:S05]  /*0d70*/  BSYNC.RELIABLE B1 ;  /* 0x0000000000017941 */ /* 0x000fea0003800100 */
.L_x_14:
[----:B------:R0:W0:Y:S02]  /*0d80*/  LDS R25, [R9+-0x20] ;  /* 0xffffe00009197984 */ /* 0x0000240000000800 */
.L_x_19:
[----:B------:R-:W-:Y:S05]  /*0d90*/  BSYNC.RECONVERGENT B0 ;  /* 0x0000000000007941 */ /* 0x000fea0003800200 */
.L_x_13:
[----:B------:R-:W-:-:S13]  /*0da0*/  ISETP.GE.U32.AND P3, PT, R4, 0x8, PT ;  /* 0x000000080400780c */ /* 0x000fda0003f66070 */
[----:B------:R-:W1:Y:S01]  /*0db0*/  @P3 LDC.64 R14, c[0x0][0x388] ;  /* 0x0000e200ff0e3b82 */ /* 0x000e620000000a00 */
[----:B0-----:R-:W-:-:S04]  /*0dc0*/  @P3 IMAD R23, R10, R19, R7 ;  /* 0x000000130a173224 */ /* 0x001fc800078e0207 */
[----:B------:R-:W-:-:S04]  /*0dd0*/  @P3 IMAD R23, R10, R23, R6 ;  /* 0x000000170a173224 */ /* 0x000fc800078e0206 */
[----:B-1----:R-:W-:-:S06]  /*0de0*/  @P3 IMAD.WIDE.U32 R22, R23, 0x4, R14 ;  /* 0x0000000417163825 */ /* 0x002fcc00078e000e */
[----:B------:R0:W5:Y:S02]  /*0df0*/  @P3 LDG.E R22, desc[UR6][R22.64] ;  /* 0x0000000616163981 */ /* 0x000164000c1e1900 */
[C-C-:B--2--5:R-:W-:Y:S01]  /*0e00*/  FADD R27, -R21.reuse, R20.reuse ;  /* 0x00000014151b7221 */ /* 0x164fe20000000100 */
[----:B------:R-:W-:Y:S01]  /*0e10*/  FADD R21, |R21|, |R20| ;  /* 0x4000001415157221 */ /* 0x000fe20000000200 */
[----:B------:R-:W-:Y:S04]  /*0e20*/  BSSY.RECONVERGENT B0, `(.L_x_20) ;  /* 0x0000024000007945 */ /* 0x000fe80003800200 */
[----:B------:R-:W-:Y:S01]  /*0e30*/  BSSY.RELIABLE B1, `(.L_x_21) ;  /* 0x0000021000017945 */ /* 0x000fe20003800100 */
[----:B------:R-:W-:Y:S01]  /*0e40*/  FADD R15, R25, R16 ;  /* 0x00000010190f7221 */ /* 0x000fe20000000000 */
[-C--:B------:R-:W-:Y:S01]  /*0e50*/  FMUL R14, R27, R2.reuse ;  /* 0x000000021b0e7220 */ /* 0x080fe20000400000 */
        /* <DEDUP_REMOVED lines=8> */
[----:B0-----:R-:W-:-:S05]  /*0ee0*/  IMAD.WIDE.U32 R20, R19, 0x4, R20 ;  /* 0x0000000413147825 */ /* 0x001fca00078e0014 */
[----:B------:R0:W5:Y:S01]  /*0ef0*/  LDG.E R23, desc[UR6][R20.64] ;  /* 0x0000000614177981 */ /* 0x000162000c1e1900 */
[----:B------:R-:W-:Y:S01]  /*0f00*/  PLOP3.LUT P0, PT, PT, PT, PT, 0x80, 0x8 ;  /* 0x000000000008781c */ /* 0x000fe20003f0f070 */
[----:B------:R-:W-:-:S12]  /*0f10*/  BRA `(.L_x_23) ;  /* 0x0000000000107947 */ /* 0x000fd80003800000 */
.L_x_22:
[----:B------:R0:W2:Y:S01]  /*0f20*/  LDS R23, [R8+-0x4] ;  /* 0xfffffc0008177984 */ /* 0x0000a20000000800 */
[----:B------:R-:W-:-:S13]  /*0f30*/  ISETP.GT.U32.AND P0, PT, R4, 0x7, PT ;  /* 0x000000070400780c */ /* 0x000fda0003f04070 */
[----:B0-----:R-:W-:Y:S05]  /*0f40*/  @P0 BRA `(.L_x_24) ;  /* 0x0000000000280947 */ /* 0x001fea0003800000 */
[----:B------:R-:W-:-:S13]  /*0f50*/  PLOP3.LUT P0, PT, PT, PT, PT, 0x8, 0x80 ;  /* 0x000000000080781c */ /* 0x000fda0003f0e170 */
.L_x_23:
[----:B------:R0:W0:Y:S01]  /*0f60*/  LDS R26, [R9+0x4] ;  /* 0x00000400091a7984 */ /* 0x0000220000000800 */
[----:B------:R-:W-:Y:S05]  /*0f70*/  @P0 BREAK.RELIABLE B1 ;  /* 0x0000000000010942 */ /* 0x000fea0003800100 */
[----:B------:R-:W-:Y:S05]  /*0f80*/  @!P0 BRA `(.L_x_25) ;  /* 0x00000000002c8947 */ /* 0x000fea0003800000 */
[----:B0-----:R-:W0:Y:S01]  /*0f90*/  LDC.64 R20, c[0x0][0x390] ;  /* 0x0000e400ff147b82 */ /* 0x001e220000000a00 */
[----:B------:R-:W-:-:S04]  /*0fa0*/  IMAD R19, R18, R10, R7 ;  /* 0x0000000a12137224 */ /* 0x000fc800078e0207 */
[----:B------:R-:W-:-:S04]  /*0fb0*/  IMAD R19, R10, R19, R6 ;  /* 0x000000130a137224 */ /* 0x000fc800078e0206 */
[----:B0-----:R-:W-:-:S06]  /*0fc0*/  IMAD.WIDE.U32 R20, R19, 0x4, R20 ;  /* 0x0000000413147825 */ /* 0x001fcc00078e0014 */
[----:B------:R0:W5:Y:S01]  /*0fd0*/  LDG.E R21, desc[UR6][R20.64] ;  /* 0x0000000614157981 */ /* 0x000162000c1e1900 */
[----:B------:R-:W-:Y:S05]  /*0fe0*/  BRA `(.L_x_26) ;  /* 0x00000000001c7947 */ /* 0x000fea0003800000 */
.L_x_24:
[----:B------:R-:W0:Y:S01]  /*0ff0*/  LDC.64 R20, c[0x0][0x390] ;  /* 0x0000e400ff147b82 */ /* 0x000e220000000a00 */
[----:B------:R-:W-:-:S04]  /*1000*/  IMAD R19, R10, R19, R7 ;  /* 0x000000130a137224 */ /* 0x000fc800078e0207 */
[----:B------:R-:W-:-:S04]  /*1010*/  IMAD R19, R10, R19, R6 ;  /* 0x000000130a137224 */ /* 0x000fc800078e0206 */
[----:B0-----:R-:W-:-:S05]  /*1020*/  IMAD.WIDE.U32 R20, R19, 0x4, R20 ;  /* 0x0000000413147825 */ /* 0x001fca00078e0014 */
[----:B------:R0:W5:Y:S02]  /*1030*/  LDG.E R26, desc[UR6][R20.64] ;  /* 0x00000006141a7981 */ /* 0x000164000c1e1900 */
.L_x_25:
[----:B------:R-:W-:Y:S05]  /*1040*/  BSYNC.RELIABLE B1 ;  /* 0x0000000000017941 */ /* 0x000fea0003800100 */
.L_x_21:
[----:B0-----:R0:W0:Y:S02]  /*1050*/  LDS R21, [R9+-0x4] ;  /* 0xfffffc0009157984 */ /* 0x0010240000000800 */
.L_x_26:
[----:B------:R-:W-:Y:S05]  /*1060*/  BSYNC.RECONVERGENT B0 ;  /* 0x0000000000007941 */ /* 0x000fea0003800200 */
.L_x_20:
[----:B------:R-:W1:Y:S01]  /*1070*/  @P1 LDC.64 R18, c[0x0][0x388] ;  /* 0x0000e200ff121b82 */ /* 0x000e620000000a00 */
[----:B0-----:R-:W-:-:S05]  /*1080*/  @P1 IADD3 R20, PT, PT, R39, R10, RZ ;  /* 0x0000000a27141210 */ /* 0x001fca0007ffe0ff */
[----:B------:R-:W-:-:S04]  /*1090*/  @P1 IMAD R20, R10, R20, R7 ;  /* 0x000000140a141224 */ /* 0x000fc800078e0207 */
[----:B------:R-:W-:-:S04]  /*10a0*/  @P1 IMAD R25, R10, R20, R17 ;  /* 0x000000140a191224 */ /* 0x000fc800078e0211 */
[----:B-1----:R-:W-:-:S05]  /*10b0*/  @P1 IMAD.WIDE R24, R25, 0x4, R18 ;  /* 0x0000000419181825 */ /* 0x002fca00078e0212 */
[----:B------:R0:W5:Y:S02]  /*10c0*/  @P1 LDG.E R17, desc[UR6][R24.64] ;  /* 0x0000000618111981 */ /* 0x000164000c1e1900 */
[C-C-:B--2--5:R-:W-:Y:S01]  /*10d0*/  FADD R20, -R23.reuse, R22.reuse ;  /* 0x0000001617147221 */ /* 0x164fe20000000100 */
[----:B------:R-:W-:Y:S01]  /*10e0*/  FADD R22, |R23|, |R22| ;  /* 0x4000001617167221 */ /* 0x000fe20000000200 */
[----:B------:R-:W-:Y:S04]  /*10f0*/  BSSY.RECONVERGENT B0, `(.L_x_27) ;  /* 0x0000029000007945 */ /* 0x000fe80003800200 */
[----:B------:R-:W-:Y:S01]  /*1100*/  BSSY.RELIABLE B1, `(.L_x_28) ;  /* 0x000001e000017945 */ /* 0x000fe20003800100 */
[-C--:B------:R-:W-:Y:S01]  /*1110*/  FMUL R19, R20, R3.reuse ;  /* 0x0000000314137220 */ /* 0x080fe20000400000 */
[----:B------:R-:W-:Y:S01]  /*1120*/  FADD R18, R21, R26 ;  /* 0x0000001a15127221 */ /* 0x000fe20000000000 */
[----:B------:R-:W-:Y:S01]  /*1130*/  FMUL R20, R22, R3 ;  /* 0x0000000316147220 */ /* 0x000fe20000400000 */
[----:B0-----:R-:W-:Y:S06]  /*1140*/  @P1 BRA `(.L_x_29) ;  /* 0x00000000000c1947 */ /* 0x001fec0003800000 */
[----:B------:R0:W1:Y:S01]  /*1150*/  LDS R17, [R8+0x900] ;  /* 0x0009000008117984 */ /* 0x0000620000000800 */
[----:B------:R-:W-:-:S13]  /*1160*/  ISETP.NE.AND P0, PT, R32, RZ, PT ;  /* 0x000000ff2000720c */ /* 0x000fda0003f05270 */
[----:B0-----:R-:W-:Y:S05]  /*1170*/  @!P0 BRA `(.L_x_30) ;  /* 0x00000000002c8947 */ /* 0x001fea0003800000 */
.L_x_29:
[----:B------:R2:W0:Y:S01]  /*1180*/  LDS R22, [R8+0x700] ;  /* 0x0007000008167984 */ /* 0x0004220000000800 */
[----:B------:R-:W-:Y:S01]  /*1190*/  PLOP3.LUT P0, PT, PT, PT, PT, 0x8, 0x80 ;  /* 0x000000000080781c */ /* 0x000fe20003f0e170 */
[----:B------:R-:W-:-:S12]  /*11a0*/  @!P1 BRA `(.L_x_31) ;  /* 0x0000000000409947 */ /* 0x000fd80003800000 */
[----:B------:R-:W2:Y:S01]  /*11b0*/  LDC.64 R24, c[0x0][0x390] ;  /* 0x0000e400ff187b82 */ /* 0x000ea20000000a00 */
[----:B------:R-:W-:-:S05]  /*11c0*/  IADD3 R21, PT, PT, R39, R10, RZ ;  /* 0x0000000a27157210 */ /* 0x000fca0007ffe0ff */
[----:B------:R-:W-:-:S04]  /*11d0*/  IMAD R21, R10, R21, R7 ;  /* 0x000000150a157224 */ /* 0x000fc800078e0207 */
[----:B------:R-:W-:-:S05]  /*11e0*/  IMAD R21, R10, R21, R6 ;  /* 0x000000150a157224 */ /* 0x000fca00078e0206 */
[----:B------:R-:W-:-:S05]  /*11f0*/  IADD3 R21, PT, PT, R21, 0x1, RZ ;  /* 0x0000000115157810 */ /* 0x000fca0007ffe0ff */
[----:B--2---:R-:W-:-:S05]  /*1200*/  IMAD.WIDE R24, R21, 0x4, R24 ;  /* 0x0000000415187825 */ /* 0x004fca00078e0218 */
[----:B------:R2:W5:Y:S01]  /*1210*/  LDG.E R21, desc[UR6][R24.64] ;  /* 0x0000000618157981 */ /* 0x000562000c1e1900 */
[----:B------:R-:W-:Y:S05]  /*1220*/  BRA `(.L_x_32) ;  /* 0x00000000002c7947 */ /* 0x000fea0003800000 */
.L_x_30:
[----:B------:R-:W0:Y:S01]  /*1230*/  LDC.64 R22, c[0x0][0x388] ;  /* 0x0000e200ff167b82 */ /* 0x000e220000000a00 */
[----:B------:R-:W-:-:S05]  /*1240*/  IADD3 R21, PT, PT, R39, R10, RZ ;  /* 0x0000000a27157210 */ /* 0x000fca0007ffe0ff */
[----:B------:R-:W-:-:S04]  /*1250*/  IMAD R21, R10, R21, R7 ;  /* 0x000000150a157224 */ /* 0x000fc800078e0207 */
[----:B------:R-:W-:-:S05]  /*1260*/  IMAD R21, R10, R21, R6 ;  /* 0x000000150a157224 */ /* 0x000fca00078e0206 */
[----:B------:R-:W-:-:S05]  /*1270*/  IADD3 R21, PT, PT, R21, -0x1, RZ ;  /* 0xffffffff15157810 */ /* 0x000fca0007ffe0ff */
[----:B0-----:R-:W-:-:S06]  /*1280*/  IMAD.WIDE R22, R21, 0x4, R22 ;  /* 0x0000000415167825 */ /* 0x001fcc00078e0216 */
[----:B------:R0:W5:Y:S01]  /*1290*/  LDG.E R22, desc[UR6][R22.64] ;  /* 0x0000000616167981 */ /* 0x000162000c1e1900 */
[----:B------:R-:W-:-:S13]  /*12a0*/  PLOP3.LUT P0, PT, PT, PT, PT, 0x80, 0x8 ;  /* 0x000000000008781c */ /* 0x000fda0003f0f070 */
.L_x_31:
[----:B------:R0:W0:Y:S01]  /*12b0*/  LDS R21, [R9+0x900] ;  /* 0x0009000009157984 */ /* 0x0000220000000800 */
[----:B------:R-:W-:Y:S05]  /*12c0*/  @P0 BREAK.RELIABLE B1 ;  /* 0x0000000000010942 */ /* 0x000fea0003800100 */
[----:B------:R-:W-:Y:S05]  /*12d0*/  @P0 BRA `(.L_x_33) ;  /* 0x00000000000c0947 */ /* 0x000fea0003800000 */
.L_x_32:
[----:B------:R-:W-:Y:S05]  /*12e0*/  BSYNC.RELIABLE B1 ;  /* 0x0000000000017941 */ /* 0x000fea0003800100 */
.L_x_28:
[----:B------:R0:W0:Y:S01]  /*12f0*/  LDS R28, [R9+0x700] ;  /* 0x00070000091c7984 */ /* 0x0000220000000800 */
[----:B------:R-:W-:Y:S05]  /*1300*/  BRA `(.L_x_34) ;  /* 0x00000000001c7947 */ /* 0x000fea0003800000 */
.L_x_33:
[----:B------:R-:W1:Y:S01]  /*1310*/  LDC.64 R24, c[0x0][0x390] ;  /* 0x0000e400ff187b82 */ /* 0x000e620000000a00 */
[----:B0-----:R-:W-:-:S05]  /*1320*/  IADD3 R23, PT, PT, R39, R10, RZ ;  /* 0x0000000a27177210 */ /* 0x001fca0007ffe0ff */
[----:B------:R-:W-:-:S04]  /*1330*/  IMAD R23, R10, R23, R7 ;  /* 0x000000170a177224 */ /* 0x000fc800078e0207 */
[----:B------:R-:W-:-:S05]  /*1340*/  IMAD R23, R10, R23, R6 ;  /* 0x000000170a177224 */ /* 0x000fca00078e0206 */
[----:B------:R-:W-:-:S05]  /*1350*/  IADD3 R23, PT, PT, R23, -0x1, RZ ;  /* 0xffffffff17177810 */ /* 0x000fca0007ffe0ff */
[----:B-1----:R-:W-:-:S05]  /*1360*/  IMAD.WIDE R24, R23, 0x4, R24 ;  /* 0x0000000417187825 */ /* 0x002fca00078e0218 */
[----:B------:R0:W5:Y:S02]  /*1370*/  LDG.E R28, desc[UR6][R24.64] ;  /* 0x00000006181c7981 */ /* 0x000164000c1e1900 */
.L_x_34:
[----:B------:R-:W-:Y:S05]  /*1380*/  BSYNC.RECONVERGENT B0 ;  /* 0x0000000000007941 */ /* 0x000fea0003800200 */
.L_x_27:
[----:B0-2---:R-:W0:Y:S01]  /*1390*/  @P2 LDC.64 R24, c[0x0][0x388] ;  /* 0x0000e200ff182b82 */ /* 0x005e220000000a00 */
[----:B------:R-:W-:-:S05]  /*13a0*/  @P2 IADD3 R23, PT, PT, R39, R10, RZ ;  /* 0x0000000a27172210 */ /* 0x000fca0007ffe0ff */
[----:B------:R-:W-:-:S04]  /*13b0*/  @P2 IMAD R23, R10, R23, R7 ;  /* 0x000000170a172224 */ /* 0x000fc800078e0207 */
[----:B------:R-:W-:-:S05]  /*13c0*/  @P2 IMAD R23, R10, R23, R10 ;  /* 0x000000170a172224 */ /* 0x000fca00078e020a */
[----:B------:R-:W-:-:S05]  /*13d0*/  @P2 IADD3 R23, PT, PT, R6, R23, RZ ;  /* 0x0000001706172210 */ /* 0x000fca0007ffe0ff */
[----:B0-----:R-:W-:-:S05]  /*13e0*/  @P2 IMAD.WIDE R24, R23, 0x4, R24 ;  /* 0x0000000417182825 */ /* 0x001fca00078e0218 */
[----:B------:R0:W5:Y:S02]  /*13f0*/  @P2 LDG.E R26, desc[UR6][R24.64] ;  /* 0x00000006181a2981 */ /* 0x000164000c1e1900 */
[----:B-1---5:R-:W-:Y:S01]  /*1400*/  FADD R23, |R22|, |R17| ;  /* 0x4000001116177221 */ /* 0x022fe20000000200 */
[----:B------:R-:W-:Y:S04]  /*1410*/  BSSY.RECONVERGENT B0, `(.L_x_35) ;  /* 0x0000028000007945 */ /* 0x000fe80003800200 */
[----:B------:R-:W-:Y:S01]  /*1420*/  BSSY.RELIABLE B1, `(.L_x_36) ;  /* 0x000001d000017945 */ /* 0x000fe20003800100 */
[----:B------:R-:W-:Y:S01]  /*1430*/  FADD R21, R28, R21 ;  /* 0x000000151c157221 */ /* 0x000fe20000000000 */
[----:B------:R-:W-:Y:S02]  /*1440*/  FMUL R23, R23, R0 ;  /* 0x0000000017177220 */ /* 0x000fe40000400000 */
[----:B0-----:R-:W-:Y:S05]  /*1450*/  @P2 BRA `(.L_x_37) ;  /* 0x00000000000c2947 */ /* 0x001fea0003800000 */
[----:B------:R0:W1:Y:S01]  /*1460*/  LDS R26, [R8+0x820] ;  /* 0x00082000081a7984 */ /* 0x0000620000000800 */
[----:B------:R-:W-:-:S13]  /*1470*/  ISETP.NE.AND P0, PT, R37, RZ, PT ;  /* 0x000000ff2500720c */ /* 0x000fda0003f05270 */
[----:B0-----:R-:W-:Y:S05]  /*1480*/  @!P0 BRA `(.L_x_38) ;  /* 0x00000000002c8947 */ /* 0x001fea0003800000 */
.L_x_37:
[----:B------:R2:W0:Y:S01]  /*1490*/  LDS R27, [R8+0x7e0] ;  /* 0x0007e000081b7984 */ /* 0x0004220000000800 */
[----:B------:R-:W-:Y:S01]  /*14a0*/  PLOP3.LUT P0, PT, PT, PT, PT, 0x8, 0x80 ;  /* 0x000000000080781c */ /* 0x000fe20003f0e170 */
[----:B------:R-:W-:-:S12]  /*14b0*/  @!P2 BRA `(.L_x_39) ;  /* 0x000000000040a947 */ /* 0x000fd80003800000 */
[----:B------:R-:W2:Y:S01]  /*14c0*/  LDC.64 R24, c[0x0][0x390] ;  /* 0x0000e400ff187b82 */ /* 0x000ea20000000a00 */
[----:B------:R-:W-:-:S05]  /*14d0*/  IADD3 R28, PT, PT, R39, R10, RZ ;  /* 0x0000000a271c7210 */ /* 0x000fca0007ffe0ff */
[----:B------:R-:W-:-:S04]  /*14e0*/  IMAD R29, R10, R28, R7 ;  /* 0x0000001c0a1d7224 */ /* 0x000fc800078e0207 */
[----:B------:R-:W-:-:S05]  /*14f0*/  IMAD R29, R10, R29, R10 ;  /* 0x0000001d0a1d7224 */ /* 0x000fca00078e020a */
[----:B------:R-:W-:-:S05]  /*1500*/  IADD3 R29, PT, PT, R6, R29, RZ ;  /* 0x0000001d061d7210 */ /* 0x000fca0007ffe0ff */
[----:B--2---:R-:W-:-:S05]  /*1510*/  IMAD.WIDE R24, R29, 0x4, R24 ;  /* 0x000000041d187825 */ /* 0x004fca00078e0218 */
[----:B------:R2:W5:Y:S01]  /*1520*/  LDG.E R28, desc[UR6][R24.64] ;  /* 0x00000006181c7981 */ /* 0x000562000c1e1900 */
[----:B------:R-:W-:Y:S05]  /*1530*/  BRA `(.L_x_40) ;  /* 0x00000000002c7947 */ /* 0x000fea0003800000 */
.L_x_38:
[----:B------:R-:W0:Y:S01]  /*1540*/  LDC.64 R24, c[0x0][0x388] ;  /* 0x0000e200ff187b82 */ /* 0x000e220000000a00 */
[----:B------:R-:W-:-:S05]  /*1550*/  IADD3 R27, PT, PT, R39, R10, RZ ;  /* 0x0000000a271b7210 */ /* 0x000fca0007ffe0ff */
[----:B------:R-:W-:-:S05]  /*1560*/  IMAD R27, R10, R27, R7 ;  /* 0x0000001b0a1b7224 */ /* 0x000fca00078e0207 */
[----:B------:R-:W-:-:S05]  /*1570*/  IADD3 R27, PT, PT, R27, -0x1, RZ ;  /* 0xffffffff1b1b7810 */ /* 0x000fca0007ffe0ff */
[----:B------:R-:W-:-:S04]  /*1580*/  IMAD R27, R10, R27, R6 ;  /* 0x0000001b0a1b7224 */ /* 0x000fc800078e0206 */
[----:B0-----:R-:W-:-:S05]  /*1590*/  IMAD.WIDE R24, R27, 0x4, R24 ;  /* 0x000000041b187825 */ /* 0x001fca00078e0218 */
[----:B------:R0:W5:Y:S01]  /*15a0*/  LDG.E R27, desc[UR6][R24.64] ;  /* 0x00000006181b7981 */ /* 0x000162000c1e1900 */
[----:B------:R-:W-:-:S13]  /*15b0*/  PLOP3.LUT P0, PT, PT, PT, PT, 0x80, 0x8 ;  /* 0x000000000008781c */ /* 0x000fda0003f0f070 */
.L_x_39:
[----:B------:R0:W0:Y:S01]  /*15c0*/  LDS R28, [R9+0x820] ;  /* 0x00082000091c7984 */ /* 0x0000220000000800 */
[----:B------:R-:W-:Y:S05]  /*15d0*/  @P0 BREAK.RELIABLE B1 ;  /* 0x0000000000010942 */ /* 0x000fea0003800100 */
[----:B------:R-:W-:Y:S05]  /*15e0*/  @P0 BRA `(.L_x_41) ;  /* 0x00000000000c0947 */ /* 0x000fea0003800000 */
.L_x_40:
[----:B------:R-:W-:Y:S05]  /*15f0*/  BSYNC.RELIABLE B1 ;  /* 0x0000000000017941 */ /* 0x000fea0003800100 */
.L_x_36:
[----:B------:R0:W0:Y:S01]  /*1600*/  LDS R31, [R9+0x7e0] ;  /* 0x0007e000091f7984 */ /* 0x0000220000000800 */
[----:B------:R-:W-:Y:S05]  /*1610*/  BRA `(.L_x_42) ;  /* 0x00000000001c7947 */ /* 0x000fea0003800000 */
.L_x_41:
[----:B0-----:R-:W0:Y:S01]  /*1620*/  LDC.64 R24, c[0x0][0x390] ;  /* 0x0000e400ff187b82 */ /* 0x001e220000000a00 */
[----:B------:R-:W-:-:S05]  /*1630*/  IADD3 R29, PT, PT, R39, R10, RZ ;  /* 0x0000000a271d7210 */ /* 0x000fca0007ffe0ff */
[----:B------:R-:W-:-:S05]  /*1640*/  IMAD R29, R10, R29, R7 ;  /* 0x0000001d0a1d7224 */ /* 0x000fca00078e0207 */
[----:B------:R-:W-:-:S05]  /*1650*/  IADD3 R29, PT, PT, R29, -0x1, RZ ;  /* 0xffffffff1d1d7810 */ /* 0x000fca0007ffe0ff */
[----:B------:R-:W-:-:S04]  /*1660*/  IMAD R29, R10, R29, R6 ;  /* 0x0000001d0a1d7224 */ /* 0x000fc800078e0206 */
[----:B0-----:R-:W-:-:S05]  /*1670*/  IMAD.WIDE R24, R29, 0x4, R24 ;  /* 0x000000041d187825 */ /* 0x001fca00078e0218 */
[----:B------:R0:W5:Y:S02]  /*1680*/  LDG.E R31, desc[UR6][R24.64] ;  /* 0x00000006181f7981 */ /* 0x000164000c1e1900 */
.L_x_42:
[----:B------:R-:W-:Y:S05]  /*1690*/  BSYNC.RECONVERGENT B0 ;  /* 0x0000000000007941 */ /* 0x000fea0003800200 */
.L_x_35:
[----:B0-2---:R-:W0:Y:S01]  /*16a0*/  @P3 LDC.64 R24, c[0x0][0x388] ;  /* 0x0000e200ff183b82 */ /* 0x005e220000000a00 */
[----:B------:R-:W-:-:S05]  /*16b0*/  @P3 IADD3 R29, PT, PT, R39, R10, RZ ;  /* 0x0000000a271d3210 */ /* 0x000fca0007ffe0ff */
[----:B------:R-:W-:-:S05]  /*16c0*/  @P3 IMAD R30, R10, R29, R10 ;  /* 0x0000001d0a1e3224 */ /* 0x000fca00078e020a */
[----:B------:R-:W-:-:S05]  /*16d0*/  @P3 IADD3 R29, PT, PT, R7, R30, RZ ;  /* 0x0000001e071d3210 */ /* 0x000fca0007ffe0ff */
[----:B------:R-:W-:-:S04]  /*16e0*/  @P3 IMAD R29, R10, R29, R6 ;  /* 0x0000001d0a1d3224 */ /* 0x000fc800078e0206 */
[----:B0-----:R-:W-:-:S05]  /*16f0*/  @P3 IMAD.WIDE R24, R29, 0x4, R24 ;  /* 0x000000041d183825 */ /* 0x001fca00078e0218 */
[----:B------:R0:W5:Y:S02]  /*1700*/  @P3 LDG.E R29, desc[UR6][R24.64] ;  /* 0x00000006181d3981 */ /* 0x000164000c1e1900 */
[C-C-:B-1---5:R-:W-:Y:S01]  /*1710*/  FADD R33, -R27.reuse, R26.reuse ;  /* 0x0000001a1b217221 */ /* 0x162fe20000000100 */
        /* <DEDUP_REMOVED lines=9> */
[----:B0-----:R-:W-:Y:S05]  /*17b0*/  @!P0 BRA `(.L_x_46) ;  /* 0x00000000002c8947 */ /* 0x001fea0003800000 */
.L_x_45:
[----:B------:R2:W0:Y:S01]  /*17c0*/  LDS R30, [R8+0x7fc] ;  /* 0x0007fc00081e7984 */ /* 0x0004220000000800 */
[----:B------:R-:W-:Y:S01]  /*17d0*/  PLOP3.LUT P0, PT, PT, PT, PT, 0x8, 0x80 ;  /* 0x000000000080781c */ /* 0x000fe20003f0e170 */
[----:B------:R-:W-:-:S12]  /*17e0*/  @!P3 BRA `(.L_x_47) ;  /* 0x00000000003cb947 */ /* 0x000fd80003800000 */
[----:B------:R-:W2:Y:S01]  /*17f0*/  LDC.64 R24, c[0x0][0x390] ;  /* 0x0000e400ff187b82 */ /* 0x000ea20000000a00 */
[----:B------:R-:W-:-:S05]  /*1800*/  IADD3 R31, PT, PT, R39, R10, RZ ;  /* 0x0000000a271f7210 */ /* 0x000fca0007ffe0ff */
[----:B------:R-:W-:-:S05]  /*1810*/  IMAD R34, R10, R31, R10 ;  /* 0x0000001f0a227224 */ /* 0x000fca00078e020a */
[----:B------:R-:W-:-:S05]  /*1820*/  IADD3 R31, PT, PT, R7, R34, RZ ;  /* 0x00000022071f7210 */ /* 0x000fca0007ffe0ff */
[----:B------:R-:W-:-:S04]  /*1830*/  IMAD R31, R10, R31, R6 ;  /* 0x0000001f0a1f7224 */ /* 0x000fc800078e0206 */
[----:B--2---:R-:W-:-:S05]  /*1840*/  IMAD.WIDE R24, R31, 0x4, R24 ;  /* 0x000000041f187825 */ /* 0x004fca00078e0218 */
[----:B------:R2:W5:Y:S01]  /*1850*/  LDG.E R31, desc[UR6][R24.64] ;  /* 0x00000006181f7981 */ /* 0x000562000c1e1900 */
[----:B------:R-:W-:Y:S05]  /*1860*/  BRA `(.L_x_48) ;  /* 0x0000000000287947 */ /* 0x000fea0003800000 */
.L_x_46:
[----:B------:R-:W0:Y:S01]  /*1870*/  LDC.64 R24, c[0x0][0x388] ;  /* 0x0000e200ff187b82 */ /* 0x000e220000000a00 */
[----:B------:R-:W-:-:S05]  /*1880*/  IADD3 R30, PT, PT, R39, -0x1, R10 ;  /* 0xffffffff271e7810 */ /* 0x000fca0007ffe00a */
[----:B------:R-:W-:-:S04]  /*1890*/  IMAD R31, R10, R30, R7 ;  /* 0x0000001e0a1f7224 */ /* 0x000fc800078e0207 */
[----:B------:R-:W-:-:S04]  /*18a0*/  IMAD R31, R10, R31, R6 ;  /* 0x0000001f0a1f7224 */ /* 0x000fc800078e0206 */
[----:B0-----:R-:W-:-:S05]  /*18b0*/  IMAD.WIDE R24, R31, 0x4, R24 ;  /* 0x000000041f187825 */ /* 0x001fca00078e0218 */
[----:B------:R0:W5:Y:S01]  /*18c0*/  LDG.E R30, desc[UR6][R24.64] ;  /* 0x00000006181e7981 */ /* 0x000162000c1e1900 */
[----:B------:R-:W-:-:S13]  /*18d0*/  PLOP3.LUT P0, PT, PT, PT, PT, 0x80, 0x8 ;  /* 0x000000000008781c */ /* 0x000fda0003f0f070 */
.L_x_47:
[----:B------:R0:W0:Y:S01]  /*18e0*/  LDS R31, [R9+0x804] ;  /* 0x00080400091f7984 */ /* 0x0000220000000800 */
[----:B------:R-:W-:Y:S05]  /*18f0*/  @P0 BREAK.RELIABLE B1 ;  /* 0x0000000000010942 */ /* 0x000fea0003800100 */
[----:B------:R-:W-:Y:S05]  /*1900*/  @P0 BRA `(.L_x_49) ;  /* 0x00000000000c0947 */ /* 0x000fea0003800000 */
.L_x_48:
[----:B------:R-:W-:Y:S05]  /*1910*/  BSYNC.RELIABLE B1 ;  /* 0x0000000000017941 */ /* 0x000fea0003800100 */
.L_x_44:
[----:B------:R0:W0:Y:S01]  /*1920*/  LDS R34, [R9+0x7fc] ;  /* 0x0007fc0009227984 */ /* 0x0000220000000800 */
[----:B------:R-:W-:Y:S05]  /*1930*/  BRA `(.L_x_50) ;  /* 0x0000000000187947 */ /* 0x000fea0003800000 */
.L_x_49:
[----:B0-----:R-:W0:Y:S01]  /*1940*/  LDC.64 R24, c[0x0][0x390] ;  /* 0x0000e400ff187b82 */ /* 0x001e220000000a00 */
[----:B------:R-:W-:-:S05]  /*1950*/  IADD3 R33, PT, PT, R39, -0x1, R10 ;  /* 0xffffffff27217810 */ /* 0x000fca0007ffe00a */
[----:B------:R-:W-:-:S04]  /*1960*/  IMAD R33, R10, R33, R7 ;  /* 0x000000210a217224 */ /* 0x000fc800078e0207 */
[----:B------:R-:W-:-:S04]  /*1970*/  IMAD R33, R10, R33, R6 ;  /* 0x000000210a217224 */ /* 0x000fc800078e0206 */
[----:B0-----:R-:W-:-:S05]  /*1980*/  IMAD.WIDE R24, R33, 0x4, R24 ;  /* 0x0000000421187825 */ /* 0x001fca00078e0218 */
[----:B------:R0:W5:Y:S02]  /*1990*/  LDG.E R34, desc[UR6][R24.64] ;  /* 0x0000000618227981 */ /* 0x000164000c1e1900 */
.L_x_50:
[----:B------:R-:W-:Y:S05]  /*19a0*/  BSYNC.RECONVERGENT B0 ;  /* 0x0000000000007941 */ /* 0x000fea0003800200 */
.L_x_43:
[----:B0-2---:R-:W0:Y:S01]  /*19b0*/  @P1 LDC.64 R24, c[0x0][0x388] ;  /* 0x0000e200ff181b82 */ /* 0x005e220000000a00 */
[----:B------:R-:W-:-:S05]  /*19c0*/  @P1 LEA R33, R10, R39, 0x1 ;  /* 0x000000270a211211 */ /* 0x000fca00078e08ff */
[----:B------:R-:W-:-:S04]  /*19d0*/  @P1 IMAD R33, R10, R33, R7 ;  /* 0x000000210a211224 */ /* 0x000fc800078e0207 */
[----:B------:R-:W-:-:S05]  /*19e0*/  @P1 IMAD R33, R10, R33, R6 ;  /* 0x000000210a211224 */ /* 0x000fca00078e0206 */
[----:B------:R-:W-:-:S05]  /*19f0*/  @P1 IADD3 R33, PT, PT, R33, 0x1, RZ ;  /* 0x0000000121211810 */ /* 0x000fca0007ffe0ff */
        /* <DEDUP_REMOVED lines=13> */
.L_x_53:
[----:B------:R2:W0:Y:S01]  /*1ad0*/  LDS R34, [R8+0xf00] ;  /* 0x000f000008227984 */ /* 0x0004220000000800 */
[----:B------:R-:W-:Y:S01]  /*1ae0*/  PLOP3.LUT P0, PT, PT, PT, PT, 0x8, 0x80 ;  /* 0x000000000080781c */ /* 0x000fe20003f0e170 */
[----:B------:R-:W-:-:S12]  /*1af0*/  @!P1 BRA `(.L_x_55) ;  /* 0x0000000000409947 */ /* 0x000fd80003800000 */
[----:B------:R-:W2:Y:S01]  /*1b00*/  LDC.64 R24, c[0x0][0x390] ;  /* 0x0000e400ff187b82 */ /* 0x000ea20000000a00 */
[----:B------:R-:W-:-:S05]  /*1b10*/  LEA R32, R10, R39, 0x1 ;  /* 0x000000270a207211 */ /* 0x000fca00078e08ff */
[----:B------:R-:W-:-:S04]  /*1b20*/  IMAD R35, R10, R32, R7 ;  /* 0x000000200a237224 */ /* 0x000fc800078e0207 */
[----:B------:R-:W-:-:S05]  /*1b30*/  IMAD R35, R10, R35, R6 ;  /* 0x000000230a237224 */ /* 0x000fca00078e0206 */
[----:B------:R-:W-:-:S05]  /*1b40*/  IADD3 R35, PT, PT, R35, 0x1, RZ ;  /* 0x0000000123237810 */ /* 0x000fca0007ffe0ff */
[----:B--2---:R-:W-:-:S05]  /*1b50*/  IMAD.WIDE R24, R35, 0x4, R24 ;  /* 0x0000000423187825 */ /* 0x004fca00078e0218 */
[----:B------:R2:W5:Y:S01]  /*1b60*/  LDG.E R35, desc[UR6][R24.64] ;  /* 0x0000000618237981 */ /* 0x000562000c1e1900 */
[----:B------:R-:W-:Y:S05]  /*1b70*/  BRA `(.L_x_56) ;  /* 0x00000000002c7947 */ /* 0x000fea0003800000 */
.L_x_54:
[----:B------:R-:W0:Y:S01]  /*1b80*/  LDC.64 R24, c[0x0][0x388] ;  /* 0x0000e200ff187b82 */ /* 0x000e220000000a00 */
[----:B------:R-:W-:-:S05]  /*1b90*/  LEA R32, R10, R39, 0x1 ;  /* 0x000000270a207211 */ /* 0x000fca00078e08ff */
[----:B------:R-:W-:-:S04]  /*1ba0*/  IMAD R35, R10, R32, R7 ;  /* 0x000000200a237224 */ /* 0x000fc800078e0207 */
[----:B------:R-:W-:-:S05]  /*1bb0*/  IMAD R35, R10, R35, R6 ;  /* 0x000000230a237224 */ /* 0x000fca00078e0206 */
[----:B------:R-:W-:-:S05]  /*1bc0*/  IADD3 R35, PT, PT, R35, -0x1, RZ ;  /* 0xffffffff23237810 */ /* 0x000fca0007ffe0ff */
[----:B0-----:R-:W-:-:S05]  /*1bd0*/  IMAD.WIDE R24, R35, 0x4, R24 ;  /* 0x0000000423187825 */ /* 0x001fca00078e0218 */
[----:B------:R0:W5:Y:S01]  /*1be0*/  LDG.E R34, desc[UR6][R24.64] ;  /* 0x0000000618227981 */ /* 0x000162000c1e1900 */
[----:B------:R-:W-:-:S13]  /*1bf0*/  PLOP3.LUT P0, PT, PT, PT, PT, 0x80, 0x8 ;  /* 0x000000000008781c */ /* 0x000fda0003f0f070 */
.L_x_55:
[----:B------:R0:W0:Y:S01]  /*1c00*/  LDS R35, [R9+0x1100] ;  /* 0x0011000009237984 */ /* 0x0000220000000800 */
[----:B------:R-:W-:Y:S05]  /*1c10*/  @P0 BREAK.RELIABLE B1 ;  /* 0x0000000000010942 */ /* 0x000fea0003800100 */
[----:B------:R-:W-:Y:S05]  /*1c20*/  @P0 BRA `(.L_x_57) ;  /* 0x00000000000c0947 */ /* 0x000fea0003800000 */
.L_x_56:
[----:B------:R-:W-:Y:S05]  /*1c30*/  BSYNC.RELIABLE B1 ;  /* 0x0000000000017941 */ /* 0x000fea0003800100 */
.L_x_52:
[----:B------:R0:W0:Y:S01]  /*1c40*/  LDS R36, [R9+0xf00] ;  /* 0x000f000009247984 */ /* 0x0000220000000800 */
[----:B------:R-:W-:Y:S05]  /*1c50*/  BRA `(.L_x_58) ;  /* 0x00000000001c7947 */ /* 0x000fea0003800000 */
.L_x_57:
[----:B0-----:R-:W0:Y:S01]  /*1c60*/  LDC.64 R24, c[0x0][0x390] ;  /* 0x0000e400ff187b82 */ /* 0x001e220000000a00 */
[----:B------:R-:W-:-:S05]  /*1c70*/  LEA R32, R10, R39, 0x1 ;  /* 0x000000270a207211 */ /* 0x000fca00078e08ff */
[----:B------:R-:W-:-:S04]  /*1c80*/  IMAD R41, R10, R32, R7 ;  /* 0x000000200a297224 */ /* 0x000fc800078e0207 */
[----:B------:R-:W-:-:S05]  /*1c90*/  IMAD R41, R10, R41, R6 ;  /* 0x000000290a297224 */ /* 0x000fca00078e0206 */
[----:B------:R-:W-:-:S05]  /*1ca0*/  IADD3 R41, PT, PT, R41, -0x1, RZ ;  /* 0xffffffff29297810 */ /* 0x000fca0007ffe0ff */
[----:B0-----:R-:W-:-:S05]  /*1cb0*/  IMAD.WIDE R24, R41, 0x4, R24 ;  /* 0x0000000429187825 */ /* 0x001fca00078e0218 */
[----:B------:R0:W5:Y:S02]  /*1cc0*/  LDG.E R36, desc[UR6][R24.64] ;  /* 0x0000000618247981 */ /* 0x000164000c1e1900 */
.L_x_58:
[----:B------:R-:W-:Y:S05]  /*1cd0*/  BSYNC.RECONVERGENT B0 ;  /* 0x0000000000007941 */ /* 0x000fea0003800200 */
.L_x_51:
[----:B0-2---:R-:W0:Y:S01]  /*1ce0*/  @P2 LDC.64 R24, c[0x0][0x388] ;  /* 0x0000e200ff182b82 */ /* 0x005e220000000a00 */
[----:B------:R-:W-:-:S05]  /*1cf0*/  @P2 LEA R32, R10, R39, 0x1 ;  /* 0x000000270a202211 */ /* 0x000fca00078e08ff */
[----:B------:R-:W-:-:S04]  /*1d00*/  @P2 IMAD R41, R10, R32, R7 ;  /* 0x000000200a292224 */ /* 0x000fc800078e0207 */
[----:B------:R-:W-:-:S05]  /*1d10*/  @P2 IMAD R41, R10, R41, R10 ;  /* 0x000000290a292224 */ /* 0x000fca00078e020a */
[----:B------:R-:W-:-:S05]  /*1d20*/  @P2 IADD3 R41, PT, PT, R6, R41, RZ ;  /* 0x0000002906292210 */ /* 0x000fca0007ffe0ff */
[----:B0-----:R-:W-:-:S05]  /*1d30*/  @P2 IMAD.WIDE R24, R41, 0x4, R24 ;  /* 0x0000000429182825 */ /* 0x001fca00078e0218 */
[----:B------:R0:W5:Y:S02]  /*1d40*/  @P2 LDG.E R32, desc[UR6][R24.64] ;  /* 0x0000000618202981 */ /* 0x000164000c1e1900 */
[----:B-----5:R-:W-:Y:S01]  /*1d50*/  FADD R43, R36, R35 ;  /* 0x00000023242b7221 */ /* 0x020fe20000000000 */
[C-C-:B-1----:R-:W-:Y:S01]  /*1d60*/  FADD R35, -R34.reuse, R33.reuse ;  /* 0x0000002122237221 */ /* 0x142fe20000000100 */
[----:B------:R-:W-:Y:S01]  /*1d70*/  FADD R41, |R34|, |R33| ;  /* 0x4000002122297221 */ /* 0x000fe20000000200 */
[----:B------:R-:W-:Y:S04]  /*1d80*/  BSSY.RECONVERGENT B0, `(.L_x_59) ;  /* 0x0000029000007945 */ /* 0x000fe80003800200 */
[----:B------:R-:W-:Y:S01]  /*1d90*/  BSSY.RELIABLE B1, `(.L_x_60) ;  /* 0x000001e000017945 */ /* 0x000fe20003800100 */
[-C--:B------:R-:W-:Y:S01]  /*1da0*/  FMUL R34, R35, R0.reuse ;  /* 0x0000000023227220 */ /* 0x080fe20000400000 */
[-C--:B------:R-:W-:Y:S01]  /*1db0*/  FMUL R33, R43, R0.reuse ;  /* 0x000000002b217220 */ /* 0x080fe20000400000 */
[----:B------:R-:W-:Y:S01]  /*1dc0*/  FMUL R35, R41, R0 ;  /* 0x0000000029237220 */ /* 0x000fe20000400000 */
[----:B0-----:R-:W-:Y:S06]  /*1dd0*/  @P2 BRA `(.L_x_61) ;  /* 0x00000000000c2947 */ /* 0x001fec0003800000 */
[----:B------:R0:W1:Y:S01]  /*1de0*/  LDS R32, [R8+0x1020] ;  /* 0x0010200008207984 */ /* 0x0000620000000800 */
[----:B------:R-:W-:-:S13]  /*1df0*/  ISETP.NE.AND P0, PT, R37, RZ, PT ;  /* 0x000000ff2500720c */ /* 0x000fda0003f05270 */
[----:B0-----:R-:W-:Y:S05]  /*1e00*/  @!P0 BRA `(.L_x_62) ;  /* 0x00000000002c8947 */ /* 0x001fea0003800000 */
.L_x_61:
[----:B------:R2:W0:Y:S01]  /*1e10*/  LDS R37, [R8+0xfe0] ;  /* 0x000fe00008257984 */ /* 0x0004220000000800 */
[----:B------:R-:W-:Y:S01]  /*1e20*/  PLOP3.LUT P0, PT, PT, PT, PT, 0x8, 0x80 ;  /* 0x000000000080781c */ /* 0x000fe20003f0e170 */
[----:B------:R-:W-:-:S12]  /*1e30*/  @!P2 BRA `(.L_x_63) ;  /* 0x000000000040a947 */ /* 0x000fd80003800000 */
[----:B------:R-:W2:Y:S01]  /*1e40*/  LDC.64 R24, c[0x0][0x390] ;  /* 0x0000e400ff187b82 */ /* 0x000ea20000000a00 */
[----:B------:R-:W-:-:S05]  /*1e50*/  LEA R39, R10, R39, 0x1 ;  /* 0x000000270a277211 */ /* 0x000fca00078e08ff */
[----:B------:R-:W-:-:S04]  /*1e60*/  IMAD R39, R10, R39, R7 ;  /* 0x000000270a277224 */ /* 0x000fc800078e0207 */
[----:B------:R-:W-:-:S05]  /*1e70*/  IMAD R39, R10, R39, R10 ;  /* 0x000000270a277224 */ /* 0x000fca00078e020a */
[----:B------:R-:W-:-:S05]  /*1e80*/  IADD3 R39, PT, PT, R6, R39, RZ ;  /* 0x0000002706277210 */ /* 0x000fca0007ffe0ff */
[----:B--2---:R-:W-:-:S05]  /*1e90*/  IMAD.WIDE R24, R39, 0x4, R24 ;  /* 0x0000000427187825 */ /* 0x004fca00078e0218 */
[----:B------:R2:W5:Y:S01]  /*1ea0*/  LDG.E R38, desc[UR6][R24.64] ;  /* 0x0000000618267981 */ /* 0x000562000c1e1900 */
[----:B------:R-:W-:Y:S05]  /*1eb0*/  BRA `(.L_x_64) ;  /* 0x00000000002c7947 */ /* 0x000fea0003800000 */
.L_x_62:
[----:B------:R-:W0:Y:S01]  /*1ec0*/  LDC.64 R24, c[0x0][0x388] ;  /* 0x0000e200ff187b82 */ /* 0x000e220000000a00 */
[----:B------:R-:W-:-:S05]  /*1ed0*/  LEA R36, R10, R39, 0x1 ;  /* 0x000000270a247211 */ /* 0x000fca00078e08ff */
[----:B------:R-:W-:-:S05]  /*1ee0*/  IMAD R36, R10, R36, R7 ;  /* 0x000000240a247224 */ /* 0x000fca00078e0207 */
[----:B------:R-:W-:-:S05]  /*1ef0*/  IADD3 R37, PT, PT, R36, -0x1, RZ ;  /* 0xffffffff24257810 */ /* 0x000fca0007ffe0ff */
[----:B------:R-:W-:-:S04]  /*1f00*/  IMAD R37, R10, R37, R6 ;  /* 0x000000250a257224 */ /* 0x000fc800078e0206 */
[----:B0-----:R-:W-:-:S05]  /*1f10*/  IMAD.WIDE R24, R37, 0x4, R24 ;  /* 0x0000000425187825 */ /* 0x001fca00078e0218 */
[----:B------:R0:W5:Y:S01]  /*1f20*/  LDG.E R37, desc[UR6][R24.64] ;  /* 0x0000000618257981 */ /* 0x000162000c1e1900 */
[----:B------:R-:W-:-:S13]  /*1f30*/  PLOP3.LUT P0, PT, PT, PT, PT, 0x80, 0x8 ;  /* 0x000000000008781c */ /* 0x000fda0003f0f070 */
.L_x_63:
[----:B------:R0:W0:Y:S01]  /*1f40*/  LDS R38, [R9+0x1020] ;  /* 0x0010200009267984 */ /* 0x0000220000000800 */
[----:B------:R-:W-:Y:S05]  /*1f50*/  @P0 BREAK.RELIABLE B1 ;  /* 0x0000000000010942 */ /* 0x000fea0003800100 */
[----:B------:R-:W-:Y:S05]  /*1f60*/  @P0 BRA `(.L_x_65) ;  /* 0x00000000000c0947 */ /* 0x000fea0003800000 */
.L_x_64:
[----:B------:R-:W-:Y:S05]  /*1f70*/  BSYNC.RELIABLE B1 ;  /* 0x0000000000017941 */ /* 0x000fea0003800100 */
.L_x_60:
[----:B------:R0:W0:Y:S01]  /*1f80*/  LDS R39, [R9+0xfe0] ;  /* 0x000fe00009277984 */ /* 0x0000220000000800 */
[----:B------:R-:W-:Y:S05]  /*1f90*/  BRA `(.L_x_66) ;  /* 0x00000000001c7947 */ /* 0x000fea0003800000 */
.L_x_65:
[----:B0-----:R-:W0:Y:S01]  /*1fa0*/  LDC.64 R24, c[0x0][0x390] ;  /* 0x0000e400ff187b82 */ /* 0x001e220000000a00 */
[----:B------:R-:W-:-:S05]  /*1fb0*/  LEA R39, R10, R39, 0x1 ;  /* 0x000000270a277211 */ /* 0x000fca00078e08ff */
[----:B------:R-:W-:-:S05]  /*1fc0*/  IMAD R39, R10, R39, R7 ;  /* 0x000000270a277224 */ /* 0x000fca00078e0207 */
[----:B------:R-:W-:-:S05]  /*1fd0*/  IADD3 R39, PT, PT, R39, -0x1, RZ ;  /* 0xffffffff27277810 */ /* 0x000fca0007ffe0ff */
[----:B------:R-:W-:-:S04]  /*1fe0*/  IMAD R39, R10, R39, R6 ;  /* 0x000000270a277224 */ /* 0x000fc800078e0206 */
[----:B0-----:R-:W-:-:S05]  /*1ff0*/  IMAD.WIDE R24, R39, 0x4, R24 ;  /* 0x0000000427187825 */ /* 0x001fca00078e0218 */
[----:B------:R0:W5:Y:S02]  /*2000*/  LDG.E R39, desc[UR6][R24.64] ;  /* 0x0000000618277981 */ /* 0x000164000c1e1900 */
.L_x_66:
[----:B------:R-:W-:Y:S05]  /*2010*/  BSYNC.RECONVERGENT B0 ;  /* 0x0000000000007941 */ /* 0x000fea0003800200 */
.L_x_59:
[----:B------:R-:W1:Y:S08]  /*2020*/  @P3 LDC R41, c[0x0][0x368] ;  /* 0x0000da00ff293b82 */ /* 0x000e700000000800 */
[----:B0-2---:R-:W0:Y:S01]  /*2030*/  @P3 LDC.64 R24, c[0x0][0x388] ;  /* 0x0000e200ff183b82 */ /* 0x005e220000000a00 */
[----:B-1----:R-:W-:-:S05]  /*2040*/  @P3 IMAD R41, R5, R41, R4 ;  /* 0x0000002905293224 */ /* 0x002fca00078e0204 */
[----:B------:R-:W-:-:S05]  /*2050*/  @P3 LEA R41, R10, R41, 0x1 ;  /* 0x000000290a293211 */ /* 0x000fca00078e08ff */
[----:B------:R-:W-:-:S05]  /*2060*/  @P3 IMAD R36, R10, R41, R10 ;  /* 0x000000290a243224 */ /* 0x000fca00078e020a */
[----:B------:R-:W-:-:S05]  /*2070*/  @P3 IADD3 R41, PT, PT, R7, R36, RZ ;  /* 0x0000002407293210 */ /* 0x000fca0007ffe0ff */
[----:B------:R-:W-:-:S04]  /*2080*/  @P3 IMAD R41, R10, R41, R6 ;  /* 0x000000290a293224 */ /* 0x000fc800078e0206 */
[----:B0-----:R-:W-:-:S05]  /*2090*/  @P3 IMAD.WIDE R24, R41, 0x4, R24 ;  /* 0x0000000429183825 */ /* 0x001fca00078e0218 */
[----:B------:R0:W5:Y:S02]  /*20a0*/  @P3 LDG.E R36, desc[UR6][R24.64] ;  /* 0x0000000618243981 */ /* 0x000164000c1e1900 */
[----:B-----5:R-:W-:Y:S01]  /*20b0*/  FADD R43, R39, R38 ;  /* 0x00000026272b7221 */ /* 0x020fe20000000000 */
[C-C-:B------:R-:W-:Y:S01]  /*20c0*/  FADD R39, -R37.reuse, R32.reuse ;  /* 0x0000002025277221 */ /* 0x140fe20000000100 */
        /* <DEDUP_REMOVED lines=10> */
.L_x_69:
[----:B------:R2:W0:Y:S01]  /*2170*/  LDS R39, [R8+0xffc] ;  /* 0x000ffc0008277984 */ /* 0x0004220000000800 */
[----:B------:R-:W-:Y:S01]  /*2180*/  PLOP3.LUT P0, PT, PT, PT, PT, 0x8, 0x80 ;  /* 0x000000000080781c */ /* 0x000fe20003f0e170 */
[----:B------:R-:W-:-:S12]  /*2190*/  @!P3 BRA `(.L_x_71) ;  /* 0x000000000050b947 */ /* 0x000fd80003800000 */
[----:B------:R-:W2:Y:S01]  /*21a0*/  LDCU UR4, c[0x0][0x368] ;  /* 0x00006d00ff0477ac */ /* 0x000ea20008000800 */
[----:B------:R-:W3:Y:S01]  /*21b0*/  LDC.64 R24, c[0x0][0x390] ;  /* 0x0000e400ff187b82 */ /* 0x000ee20000000a00 */
[----:B--2---:R-:W-:-:S05]  /*21c0*/  IMAD R5, R5, UR4, R4 ;  /* 0x0000000405057c24 */ /* 0x004fca000f8e0204 */
[----:B------:R-:W-:-:S05]  /*21d0*/  LEA R5, R10, R5, 0x1 ;  /* 0x000000050a057211 */ /* 0x000fca00078e08ff */
[----:B------:R-:W-:-:S05]  /*21e0*/  IMAD R4, R10, R5, R10 ;  /* 0x000000050a047224 */ /* 0x000fca00078e020a */
[----:B------:R-:W-:-:S05]  /*21f0*/  IADD3 R7, PT, PT, R7, R4, RZ ;  /* 0x0000000407077210 */ /* 0x000fca0007ffe0ff */
[----:B------:R-:W-:-:S04]  /*2200*/  IMAD R7, R10, R7, R6 ;  /* 0x000000070a077224 */ /* 0x000fc800078e0206 */
[----:B---3--:R-:W-:-:S06]  /*2210*/  IMAD.WIDE R24, R7, 0x4, R24 ;  /* 0x0000000407187825 */ /* 0x008fcc00078e0218 */
[----:B------:R2:W5:Y:S01]  /*2220*/  LDG.E R24, desc[UR6][R24.64] ;  /* 0x0000000618187981 */ /* 0x000562000c1e1900 */
[----:B------:R-:W-:Y:S05]  /*2230*/  BRA `(.L_x_72) ;  /* 0x0000000000347947 */ /* 0x000fea0003800000 */
.L_x_70:
[----:B------:R-:W0:Y:S01]  /*2240*/  LDCU UR4, c[0x0][0x368] ;  /* 0x00006d00ff0477ac */ /* 0x000e220008000800 */
[----:B------:R-:W2:Y:S01]  /*2250*/  LDC.64 R24, c[0x0][0x388] ;  /* 0x0000e200ff187b82 */ /* 0x000ea20000000a00 */
[----:B0-----:R-:W-:-:S05]  /*2260*/  IMAD R39, R5, UR4, R4 ;  /* 0x0000000405277c24 */ /* 0x001fca000f8e0204 */
[----:B------:R-:W-:-:S04]  /*2270*/  LEA R39, R10, R39, 0x1 ;  /* 0x000000270a277211 */ /* 0x000fc800078e08ff */
[----:B------:R-:W-:-:S05]  /*2280*/  IADD3 R39, PT, PT, R39, -0x1, RZ ;  /* 0xffffffff27277810 */ /* 0x000fca0007ffe0ff */
[----:B------:R-:W-:-:S04]  /*2290*/  IMAD R39, R10, R39, R7 ;  /* 0x000000270a277224 */ /* 0x000fc800078e0207 */
[----:B------:R-:W-:-:S04]  /*22a0*/  IMAD R39, R10, R39, R6 ;  /* 0x000000270a277224 */ /* 0x000fc800078e0206 */
[----:B--2---:R-:W-:-:S05]  /*22b0*/  IMAD.WIDE R24, R39, 0x4, R24 ;  /* 0x0000000427187825 */ /* 0x004fca00078e0218 */
[----:B------:R0:W5:Y:S01]  /*22c0*/  LDG.E R39, desc[UR6][R24.64] ;  /* 0x0000000618277981 */ /* 0x000162000c1e1900 */
[----:B------:R-:W-:-:S13]  /*22d0*/  PLOP3.LUT P0, PT, PT, PT, PT, 0x80, 0x8 ;  /* 0x000000000008781c */ /* 0x000fda0003f0f070 */
.L_x_71:
[----:B0-----:R0:W0:Y:S01]  /*22e0*/  LDS R24, [R9+0x1004] ;  /* 0x0010040009187984 */ /* 0x0010220000000800 */
[----:B------:R-:W-:Y:S05]  /*22f0*/  @P0 BREAK.RELIABLE B1 ;  /* 0x0000000000010942 */ /* 0x000fea0003800100 */
[----:B------:R-:W-:Y:S05]  /*2300*/  @P0 BRA `(.L_x_73) ;  /* 0x00000000000c0947 */ /* 0x000fea0003800000 */
.L_x_72:
[----:B------:R-:W-:Y:S05]  /*2310*/  BSYNC.RELIABLE B1 ;  /* 0x0000000000017941 */ /* 0x000fea0003800100 */
.L_x_68:
[----:B0--34-:R-:W3:Y:S01]  /*2320*/  LDS R9, [R9+0xffc] ;  /* 0x000ffc0009097984 */ /* 0x019ee20000000800 */
[----:B------:R-:W-:Y:S05]  /*2330*/  BRA `(.L_x_74) ;  /* 0x0000000000247947 */ /* 0x000fea0003800000 */
.L_x_73:
[----:B------:R-:W1:Y:S01]  /*2340*/  LDCU UR4, c[0x0][0x368] ;  /* 0x00006d00ff0477ac */ /* 0x000e620008000800 */
[----:B0-234-:R-:W0:Y:S01]  /*2350*/  LDC.64 R8, c[0x0][0x390] ;  /* 0x0000e400ff087b82 */ /* 0x01de220000000a00 */
[----:B-1----:R-:W-:-:S05]  /*2360*/  IMAD R5, R5, UR4, R4 ;  /* 0x0000000405057c24 */ /* 0x002fca000f8e0204 */
[----:B------:R-:W-:-:S04]  /*2370*/  LEA R5, R10, R5, 0x1 ;  /* 0x000000050a057211 */ /* 0x000fc800078e08ff */
[----:B------:R-:W-:-:S05]  /*2380*/  IADD3 R5, PT, PT, R5, -0x1, RZ ;  /* 0xffffffff05057810 */ /* 0x000fca0007ffe0ff */
[----:B------:R-:W-:-:S04]  /*2390*/  IMAD R5, R10, R5, R7 ;  /* 0x000000050a057224 */ /* 0x000fc800078e0207 */
[----:B------:R-:W-:-:S04]  /*23a0*/  IMAD R5, R10, R5, R6 ;  /* 0x000000050a057224 */ /* 0x000fc800078e0206 */
[----:B0-----:R-:W-:-:S06]  /*23b0*/  IMAD.WIDE R8, R5, 0x4, R8 ;  /* 0x0000000405087825 */ /* 0x001fcc00078e0208 */
[----:B------:R0:W5:Y:S02]  /*23c0*/  LDG.E R9, desc[UR6][R8.64] ;  /* 0x0000000608097981 */ /* 0x000164000c1e1900 */
.L_x_74:
[----:B------:R-:W-:Y:S05]  /*23d0*/  BSYNC.RECONVERGENT B0 ;  /* 0x0000000000007941 */ /* 0x000fea0003800200 */
.L_x_67:
[----:B------:R-:W4:Y:S01]  /*23e0*/  LDC R4, c[0x0][0x3a0] ;  /* 0x0000e800ff047b82 */ /* 0x000f220000000800 */
[----:B------:R-:W-:Y:S01]  /*23f0*/  FSETP.NEU.AND P0, PT, R12, 1, PT ;  /* 0x3f8000000c00780b */ /* 0x000fe20003f0d000 */
[----:B------:R-:W-:Y:S01]  /*2400*/  BSSY.RECONVERGENT B0, `(.L_x_75) ;  /* 0x000004a000007945 */ /* 0x000fe20003800200 */
[----:B------:R-:W-:Y:S02]  /*2410*/  HFMA2 R5, -RZ, RZ, 1.875, 0 ;  /* 0x3f800000ff057431 */ /* 0x000fe400000001ff */
[----:B-1---5:R-:W-:Y:S01]  /*2420*/  FADD R6, -R39, R36 ;  /* 0x0000002427067221 */ /* 0x022fe20000000100 */
[----:B------:R-:W-:Y:S01]  /*2430*/  FSETP.NEU.AND P2, PT, R13, 1, PT ;  /* 0x3f8000000d00780b */ /* 0x000fe20003f4d000 */
[----:B0-23--:R-:W-:Y:S01]  /*2440*/  FADD R8, R9, R24 ;  /* 0x0000001809087221 */ /* 0x00dfe20000000000 */
[----:B------:R-:W-:Y:S01]  /*2450*/  FSETP.NEU.AND P1, PT, R14, 1, PT ;  /* 0x3f8000000e00780b */ /* 0x000fe20003f2d000 */
[----:B------:R-:W-:Y:S01]  /*2460*/  FADD R36, |R39|, |R36| ;  /* 0x4000002427247221 */ /* 0x000fe20000000200 */
[----:B------:R-:W-:-:S04]  /*2470*/  FMUL R11, R11, R0 ;  /* 0x000000000b0b7220 */ /* 0x000fc80000400000 */
[----:B------:R-:W-:Y:S07]  /*2480*/  @!P0 BRA `(.L_x_76) ;  /* 0x0000000400048947 */ /* 0x000fee0003800000 */
[----:B------:R-:W-:-:S13]  /*2490*/  FSETP.NAN.AND P0, PT, |R12|, |R12|, PT ;  /* 0x4000000c0c00720b */ /* 0x000fda0003f08200 */
[----:B------:R-:W-:Y:S01]  /*24a0*/  @P0 FADD R5, R12, 2 ;  /* 0x400000000c050421 */ /* 0x000fe20000000000 */
[----:B------:R-:W-:Y:S06]  /*24b0*/  @P0 BRA `(.L_x_76) ;  /* 0x0000000000f80947 */ /* 0x000fec0003800000 */
[C---:B------:R-:W-:Y:S01]  /*24c0*/  FMUL R5, |R12|.reuse, 16777216 ;  /* 0x4b8000000c057820 */ /* 0x040fe20000400200 */
[C---:B------:R-:W-:Y:S02]  /*24d0*/  FSETP.GEU.AND P0, PT, |R12|.reuse, 1.175494350822287508e-38, PT ;  /* 0x008000000c00780b */ /* 0x040fe40003f0e200 */
[----:B------:R-:W-:Y:S02]  /*24e0*/  MOV R39, 0x3a2c32e4 ;  /* 0x3a2c32e400277802 */ /* 0x000fe40000000f00 */
[----:B------:R-:W-:Y:S02]  /*24f0*/  FSEL R5, R5, |R12|, !P0 ;  /* 0x4000000c05057208 */ /* 0x000fe40004000000 */
[----:B------:R-:W-:Y:S02]  /*2500*/  FSEL R9, RZ, -24, P0 ;  /* 0xc1c00000ff097808 */ /* 0x000fe40000000000 */
[----:B------:R-:W-:Y:S02]  /*2510*/  IADD3 R7, PT, PT, R5, -0x3f3504f3, RZ ;  /* 0xc0cafb0d05077810 */ /* 0x000fe40007ffe0ff */
[----:B------:R-:W-:-:S02]  /*2520*/  FSETP.NEU.AND P0, PT, |R12|, +INF , PT ;  /* 0x7f8000000c00780b */ /* 0x000fc40003f0d200 */
[----:B------:R-:W-:Y:S02]  /*2530*/  LOP3.LUT R10, R7, 0xff800000, RZ, 0xc0, !PT ;  /* 0xff800000070a7812 */ /* 0x000fe400078ec0ff */
[----:B------:R-:W-:Y:S02]  /*2540*/  FSETP.NEU.AND P0, PT, R12, RZ, P0 ;  /* 0x000000ff0c00720b */ /* 0x000fe4000070d000 */
[-C--:B------:R-:W-:Y:S02]  /*2550*/  IADD3 R7, PT, PT, R5, -R10.reuse, RZ ;  /* 0x8000000a05077210 */ /* 0x080fe40007ffe0ff */
[----:B------:R-:W-:-:S03]  /*2560*/  I2FP.F32.S32 R10, R10 ;  /* 0x0000000a000a7245 */ /* 0x000fc60000201400 */
[C---:B------:R-:W-:Y:S01]  /*2570*/  FADD R5, R7.reuse, 1 ;  /* 0x3f80000007057421 */ /* 0x040fe20000000000 */
[----:B------:R-:W-:-:S04]  /*2580*/  FADD R40, R7, -1 ;  /* 0xbf80000007287421 */ /* 0x000fc80000000000 */
[----:B------:R-:W-:Y:S01]  /*2590*/  FADD R24, R40, R40 ;  /* 0x0000002828187221 */ /* 0x000fe20000000000 */
[----:B------:R-:W0:Y:S01]  /*25a0*/  MUFU.RCP R5, R5 ;  /* 0x0000000500057308 */ /* 0x000e220000001000 */
[----:B------:R-:W-:Y:S02]  /*25b0*/  @!P0 FADD R12, R12, R12 ;  /* 0x0000000c0c0c8221 */ /* 0x000fe40000000000 */
[----:B0-----:R-:W-:-:S04]  /*25c0*/  FMUL R7, R5, R24 ;  /* 0x0000001805077220 */ /* 0x001fc80000400000 */
[----:B------:R-:W-:-:S04]  /*25d0*/  FADD R24, R40, -R7 ;  /* 0x8000000728187221 */ /* 0x000fc80000000000 */
[----:B------:R-:W-:Y:S01]  /*25e0*/  FADD R25, R24, R24 ;  /* 0x0000001818197221 */ /* 0x000fe20000000000 */
[----:B------:R-:W-:Y:S01]  /*25f0*/  FFMA R24, R10, 1.1920928955078125e-07, R9 ;  /* 0x340000000a187823 */ /* 0x000fe20000000009 */
[CC--:B------:R-:W-:Y:S02]  /*2600*/  FMUL R10, R7.reuse, R7.reuse ;  /* 0x00000007070a7220 */ /* 0x0c0fe40000400000 */
[----:B------:R-:W-:Y:S01]  /*2610*/  FFMA R40, R40, -R7, R25 ;  /* 0x8000000728287223 */ /* 0x000fe20000000019 */
[----:B------:R-:W-:Y:S01]  /*2620*/  FFMA R9, R7, 1.4426950216293334961, R24 ;  /* 0x3fb8aa3b07097823 */ /* 0x000fe20000000018 */
[----:B------:R-:W-:Y:S02]  /*2630*/  FFMA R25, R10, R39, 0.0032181653659790754318 ;  /* 0x3b52e7db0a197423 */ /* 0x000fe40000000027 */
[----:B------:R-:W-:Y:S01]  /*2640*/  FMUL R40, R5, R40 ;  /* 0x0000002805287220 */ /* 0x000fe20000400000 */
[----:B------:R-:W-:Y:S01]  /*2650*/  FADD R24, R24, -R9 ;  /* 0x8000000918187221 */ /* 0x000fe20000000000 */
[----:B------:R-:W-:-:S03]  /*2660*/  FFMA R25, R10, R25, 0.018033718690276145935 ;  /* 0x3c93bb730a197423 */ /* 0x000fc60000000019 */
[----:B------:R-:W-:Y:S01]  /*2670*/  FFMA R39, R7, 1.4426950216293334961, R24 ;  /* 0x3fb8aa3b07277823 */ /* 0x000fe20000000018 */
[----:B------:R-:W-:-:S03]  /*2680*/  FFMA R25, R10, R25, 0.12022458761930465698 ;  /* 0x3df6384f0a197423 */ /* 0x000fc60000000019 */
[----:B------:R-:W-:Y:S01]  /*2690*/  FFMA R24, R40, 1.4426950216293334961, R39 ;  /* 0x3fb8aa3b28187823 */ /* 0x000fe20000000027 */
[----:B------:R-:W-:-:S03]  /*26a0*/  FMUL R10, R10, R25 ;  /* 0x000000190a0a7220 */ /* 0x000fc60000400000 */
[----:B------:R-:W-:Y:S01]  /*26b0*/  FFMA R25, R7, 1.9251366722983220825e-08, R24 ;  /* 0x32a55e3407197823 */ /* 0x000fe20000000018 */
[----:B------:R-:W-:-:S04]  /*26c0*/  FMUL R5, R10, 3 ;  /* 0x404000000a057820 */ /* 0x000fc80000400000 */
[----:B------:R-:W-:-:S04]  /*26d0*/  FFMA R5, R40, R5, R25 ;  /* 0x0000000528057223 */ /* 0x000fc80000000019 */
[----:B------:R-:W-:-:S04]  /*26e0*/  FFMA R24, R7, R10, R5 ;  /* 0x0000000a07187223 */ /* 0x000fc80000000005 */
[----:B------:R-:W-:-:S04]  /*26f0*/  FADD R40, R9, R24 ;  /* 0x0000001809287221 */ /* 0x000fc80000000000 */
[----:B------:R-:W-:Y:S01]  /*2700*/  FMUL R5, R40, 2 ;  /* 0x4000000028057820 */ /* 0x000fe20000400000 */
[----:B------:R-:W-:-:S03]  /*2710*/  FADD R9, -R9, R40 ;  /* 0x0000002809097221 */ /* 0x000fc60000000100 */
[----:B------:R-:W0:Y:S01]  /*2720*/  FRND R10, R5 ;  /* 0x00000005000a7307 */ /* 0x000e220000201000 */
[----:B------:R-:W-:Y:S01]  /*2730*/  FADD R9, R24, -R9 ;  /* 0x8000000918097221 */ /* 0x000fe20000000000 */
[----:B------:R-:W-:Y:S01]  /*2740*/  FFMA R40, R40, 2, -R5 ;  /* 0x4000000028287823 */ /* 0x000fe20000000805 */
[----:B------:R-:W-:Y:S01]  /*2750*/  HFMA2 R24, -RZ, RZ, 0.64013671875, -15.109375 ;  /* 0x391fcb8eff187431 */ /* 0x000fe200000001ff */
[----:B------:R-:W-:Y:S02]  /*2760*/  FSETP.GT.AND P4, PT, |R5|, 152, PT ;  /* 0x431800000500780b */ /* 0x000fe40003f84200 */
[----:B------:R-:W-:Y:S01]  /*2770*/  FFMA R40, R9, 2, R40 ;  /* 0x4000000009287823 */ /* 0x000fe20000000028 */
[----:B0-----:R-:W-:Y:S01]  /*2780*/  FADD R7, R5, -R10 ;  /* 0x8000000a05077221 */ /* 0x001fe20000000000 */
[----:B------:R-:W-:-:S03]  /*2790*/  FSETP.GT.AND P3, PT, R10, RZ, PT ;  /* 0x000000ff0a00720b */ /* 0x000fc60003f64000 */
[----:B------:R-:W-:Y:S01]  /*27a0*/  FADD R7, R7, R40 ;  /* 0x0000002807077221 */ /* 0x000fe20000000000 */
[----:B------:R-:W-:Y:S02]  /*27b0*/  SEL R9, RZ, 0x83000000, P3 ;  /* 0x83000000ff097807 */ /* 0x000fe40001800000 */
[----:B------:R-:W-:Y:S01]  /*27c0*/  FSETP.GEU.AND P3, PT, R5, RZ, PT ;  /* 0x000000ff0500720b */ /* 0x000fe20003f6e000 */
[----:B------:R-:W-:Y:S01]  /*27d0*/  FFMA R24, R7, R24, 0.0013391353422775864601 ;  /* 0x3aaf85ed07187423 */ /* 0x000fe20000000018 */
[----:B------:R-:W-:-:S03]  /*27e0*/  IADD3 R10, PT, PT, R9, 0x7f000000, RZ ;  /* 0x7f000000090a7810 */ /* 0x000fc60007ffe0ff */
[C---:B------:R-:W-:Y:S02]  /*27f0*/  FFMA R40, R7.reuse, R24, 0.0096188392490148544312 ;  /* 0x3c1d985607287423 */ /* 0x040fe40000000018 */
[----:B------:R0:W1:Y:S02]  /*2800*/  F2I.NTZ R24, R5 ;  /* 0x0000000500187305 */ /* 0x0000640000203100 */
[----:B------:R-:W-:-:S04]  /*2810*/  FFMA R40, R7, R40, 0.055503588169813156128 ;  /* 0x3d6357bb07287423 */ /* 0x000fc80000000028 */
[----:B------:R-:W-:Y:S01]  /*2820*/  FFMA R40, R7, R40, 0.24022644758224487305 ;  /* 0x3e75fdec07287423 */ /* 0x000fe20000000028 */
[----:B0-----:R-:W-:-:S03]  /*2830*/  FSEL R5, RZ, +INF , !P3 ;  /* 0x7f800000ff057808 */ /* 0x001fc60005800000 */
[----:B------:R-:W-:-:S04]  /*2840*/  FFMA R40, R7, R40, 0.69314718246459960938 ;  /* 0x3f31721807287423 */ /* 0x000fc80000000028 */
[----:B------:R-:W-:Y:S01]  /*2850*/  FFMA R7, R7, R40, 1 ;  /* 0x3f80000007077423 */ /* 0x000fe20000000028 */
[----:B-1----:R-:W-:-:S03]  /*2860*/  LEA R24, R24, -R9, 0x17 ;  /* 0x8000000918187211 */ /* 0x002fc600078eb8ff */
[----:B------:R-:W-:-:S04]  /*2870*/  FMUL R7, R10, R7 ;  /* 0x000000070a077220 */ /* 0x000fc80000400000 */
[----:B------:R-:W-:Y:S01]  /*2880*/  @!P4 FMUL R5, R24, R7 ;  /* 0x000000071805c220 */ /* 0x000fe20000400000 */
[----:B------:R-:W-:-:S07]  /*2890*/  @!P0 LOP3.LUT R5, R12, 0x7fffffff, RZ, 0xc0, !PT ;  /* 0x7fffffff0c058812 */ /* 0x000fce00078ec0ff */
.L_x_76:
[----:B------:R-:W-:Y:S05]  /*28a0*/  BSYNC.RECONVERGENT B0 ;  /* 0x0000000000007941 */ /* 0x000fea0003800200 */
.L_x_75:
[----:B------:R-:W-:Y:S01]  /*28b0*/  BSSY.RECONVERGENT B0, `(.L_x_77) ;  /* 0x0000045000007945 */ /* 0x000fe20003800200 */
[----:B----4-:R-:W-:Y:S01]  /*28c0*/  FMUL R7, R11, R4 ;  /* 0x000000040b077220 */ /* 0x010fe20000400000 */
[----:B------:R-:W-:Y:S02]  /*28d0*/  MOV R10, 0x3f800000 ;  /* 0x3f800000000a7802 */ /* 0x000fe40000000f00 */
[----:B------:R-:W-:Y:S05]  /*28e0*/  @!P2 BRA `(.L_x_78) ;  /* 0x000000040004a947 */ /* 0x000fea0003800000 */
[----:B------:R-:W-:-:S13]  /*28f0*/  FSETP.NAN.AND P0, PT, |R13|, |R13|, PT ;  /* 0x4000000d0d00720b */ /* 0x000fda0003f08200 */
[----:B------:R-:W-:Y:S01]  /*2900*/  @P0 FADD R10, R13, 2 ;  /* 0x400000000d0a0421 */ /* 0x000fe20000000000 */
[----:B------:R-:W-:Y:S06]  /*2910*/  @P0 BRA `(.L_x_78) ;  /* 0x0000000000f80947 */ /* 0x000fec0003800000 */
[C---:B------:R-:W-:Y:S01]  /*2920*/  FMUL R10, |R13|.reuse, 16777216 ;  /* 0x4b8000000d0a7820 */ /* 0x040fe20000400200 */
[----:B------:R-:W-:Y:S01]  /*2930*/  FSETP.GEU.AND P0, PT, |R13|, 1.175494350822287508e-38, PT ;  /* 0x008000000d00780b */ /* 0x000fe20003f0e200 */
[----:B------:R-:W-:-:S03]  /*2940*/  HFMA2 R41, -RZ, RZ, 0.771484375, 0.21533203125 ;  /* 0x3a2c32e4ff297431 */ /* 0x000fc600000001ff */
[----:B------:R-:W-:Y:S02]  /*2950*/  FSEL R10, R10, |R13|, !P0 ;  /* 0x4000000d0a0a7208 */ /* 0x000fe40004000000 */
[----:B------:R-:W-:Y:S02]  /*2960*/  FSEL R12, RZ, -24, P0 ;  /* 0xc1c00000ff0c7808 */ /* 0x000fe40000000000 */
[----:B------:R-:W-:Y:S02]  /*2970*/  IADD3 R9, PT, PT, R10, -0x3f3504f3, RZ ;  /* 0xc0cafb0d0a097810 */ /* 0x000fe40007ffe0ff */
[----:B------:R-:W-:Y:S02]  /*2980*/  FSETP.NEU.AND P0, PT, |R13|, +INF , PT ;  /* 0x7f8000000d00780b */ /* 0x000fe40003f0d200 */
[----:B------:R-:W-:Y:S02]  /*2990*/  LOP3.LUT R11, R9, 0xff800000, RZ, 0xc0, !PT ;  /* 0xff800000090b7812 */ /* 0x000fe400078ec0ff */
[----:B------:R-:W-:-:S02]  /*29a0*/  FSETP.NEU.AND P0, PT, R13, RZ, P0 ;  /* 0x000000ff0d00720b */ /* 0x000fc4000070d000 */
[-C--:B------:R-:W-:Y:S02]  /*29b0*/  IADD3 R10, PT, PT, R10, -R11.reuse, RZ ;  /* 0x8000000b0a0a7210 */ /* 0x080fe40007ffe0ff */
[----:B------:R-:W-:-:S03]  /*29c0*/  I2FP.F32.S32 R11, R11 ;  /* 0x0000000b000b7245 */ /* 0x000fc60000201400 */
[C---:B------:R-:W-:Y:S01]  /*29d0*/  FADD R9, R10.reuse, 1 ;  /* 0x3f8000000a097421 */ /* 0x040fe20000000000 */
[----:B------:R-:W-:Y:S01]  /*29e0*/  FADD R39, R10, -1 ;  /* 0xbf8000000a277421 */ /* 0x000fe20000000000 */
[----:B------:R-:W-:-:S03]  /*29f0*/  FFMA R25, R11, 1.1920928955078125e-07, R12 ;  /* 0x340000000b197823 */ /* 0x000fc6000000000c */
[----:B------:R-:W-:Y:S01]  /*2a00*/  FADD R10, R39, R39 ;  /* 0x00000027270a7221 */ /* 0x000fe20000000000 */
[----:B------:R-:W0:Y:S01]  /*2a10*/  MUFU.RCP R9, R9 ;  /* 0x0000000900097308 */ /* 0x000e220000001000 */
[----:B------:R-:W-:Y:S02]  /*2a20*/  @!P0 FADD R13, R13, R13 ;  /* 0x0000000d0d0d8221 */ /* 0x000fe40000000000 */
[----:B0-----:R-:W-:-:S04]  /*2a30*/  FMUL R10, R9, R10 ;  /* 0x0000000a090a7220 */ /* 0x001fc80000400000 */
[----:B------:R-:W-:Y:S01]  /*2a40*/  FADD R24, R39, -R10 ;  /* 0x8000000a27187221 */ /* 0x000fe20000000000 */
[CC--:B------:R-:W-:Y:S01]  /*2a50*/  FMUL R12, R10.reuse, R10.reuse ;  /* 0x0000000a0a0c7220 */ /* 0x0c0fe20000400000 */
[----:B------:R-:W-:Y:S02]  /*2a60*/  FFMA R11, R10, 1.4426950216293334961, R25 ;  /* 0x3fb8aa3b0a0b7823 */ /* 0x000fe40000000019 */
[----:B------:R-:W-:Y:S02]  /*2a70*/  FADD R24, R24, R24 ;  /* 0x0000001818187221 */ /* 0x000fe40000000000 */
[----:B------:R-:W-:Y:S02]  /*2a80*/  FADD R25, R25, -R11 ;  /* 0x8000000b19197221 */ /* 0x000fe40000000000 */
[----:B------:R-:W-:Y:S01]  /*2a90*/  FFMA R24, R39, -R10, R24 ;  /* 0x8000000a27187223 */ /* 0x000fe20000000018 */
[----:B------:R-:W-:Y:S01]  /*2aa0*/  FFMA R39, R12, R41, 0.0032181653659790754318 ;  /* 0x3b52e7db0c277423 */ /* 0x000fe20000000029 */
[----:B------:R-:W-:-:S02]  /*2ab0*/  FFMA R25, R10, 1.4426950216293334961, R25 ;  /* 0x3fb8aa3b0a197823 */ /* 0x000fc40000000019 */
[----:B------:R-:W-:Y:S01]  /*2ac0*/  FMUL R24, R9, R24 ;  /* 0x0000001809187220 */ /* 0x000fe20000400000 */
[----:B------:R-:W-:-:S03]  /*2ad0*/  FFMA R39, R12, R39, 0.018033718690276145935 ;  /* 0x3c93bb730c277423 */ /* 0x000fc60000000027 */
[----:B------:R-:W-:Y:S01]  /*2ae0*/  FFMA R25, R24, 1.4426950216293334961, R25 ;  /* 0x3fb8aa3b18197823 */ /* 0x000fe20000000019 */
[----:B------:R-:W-:-:S03]  /*2af0*/  FFMA R39, R12, R39, 0.12022458761930465698 ;  /* 0x3df6384f0c277423 */ /* 0x000fc60000000027 */
[----:B------:R-:W-:Y:S01]  /*2b00*/  FFMA R25, R10, 1.9251366722983220825e-08, R25 ;  /* 0x32a55e340a197823 */ /* 0x000fe20000000019 */
[----:B------:R-:W-:-:S04]  /*2b10*/  FMUL R39, R12, R39 ;  /* 0x000000270c277220 */ /* 0x000fc80000400000 */
        /* <DEDUP_REMOVED lines=9> */
[----:B------:R-:W-:Y:S02]  /*2bb0*/  MOV R24, 0x391fcb8e ;  /* 0x391fcb8e00187802 */ /* 0x000fe40000000f00 */
[----:B------:R-:W-:Y:S01]  /*2bc0*/  FSETP.GT.AND P3, PT, |R9|, 152, PT ;  /* 0x431800000900780b */ /* 0x000fe20003f64200 */
[----:B------:R-:W-:Y:S02]  /*2bd0*/  FFMA R12, R11, 2, R12 ;  /* 0x400000000b0c7823 */ /* 0x000fe4000000000c */
[----:B------:R-:W1:Y:S01]  /*2be0*/  F2I.NTZ R25, R9 ;  /* 0x0000000900197305 */ /* 0x000e620000203100 */
[----:B0-----:R-:W-:Y:S01]  /*2bf0*/  FADD R11, R9, -R10 ;  /* 0x8000000a090b7221 */ /* 0x001fe20000000000 */
[----:B------:R-:W-:-:S03]  /*2c00*/  FSETP.GT.AND P2, PT, R10, RZ, PT ;  /* 0x000000ff0a00720b */ /* 0x000fc60003f44000 */
[----:B------:R-:W-:Y:S01]  /*2c10*/  FADD R11, R11, R12 ;  /* 0x0000000c0b0b7221 */ /* 0x000fe20000000000 */
[----:B------:R-:W-:Y:S02]  /*2c20*/  SEL R10, RZ, 0x83000000, P2 ;  /* 0x83000000ff0a7807 */ /* 0x000fe40001000000 */
[----:B------:R-:W-:Y:S01]  /*2c30*/  FSETP.GEU.AND P2, PT, R9, RZ, PT ;  /* 0x000000ff0900720b */ /* 0x000fe20003f4e000 */
[----:B------:R-:W-:Y:S01]  /*2c40*/  FFMA R12, R11, R24, 0.0013391353422775864601 ;  /* 0x3aaf85ed0b0c7423 */ /* 0x000fe20000000018 */
[----:B-1----:R-:W-:-:S03]  /*2c50*/  LEA R25, R25, -R10, 0x17 ;  /* 0x8000000a19197211 */ /* 0x002fc600078eb8ff */
[----:B------:R-:W-:-:S04]  /*2c60*/  FFMA R12, R11, R12, 0.0096188392490148544312 ;  /* 0x3c1d98560b0c7423 */ /* 0x000fc8000000000c */
[----:B------:R-:W-:-:S04]  /*2c70*/  FFMA R12, R11, R12, 0.055503588169813156128 ;  /* 0x3d6357bb0b0c7423 */ /* 0x000fc8000000000c */
[----:B------:R-:W-:-:S04]  /*2c80*/  FFMA R12, R11, R12, 0.24022644758224487305 ;  /* 0x3e75fdec0b0c7423 */ /* 0x000fc8000000000c */
[C---:B------:R-:W-:Y:S01]  /*2c90*/  FFMA R24, R11.reuse, R12, 0.69314718246459960938 ;  /* 0x3f3172180b187423 */ /* 0x040fe2000000000c */
[----:B------:R-:W-:Y:S02]  /*2ca0*/  IADD3 R12, PT, PT, R10, 0x7f000000, RZ ;  /* 0x7f0000000a0c7810 */ /* 0x000fe40007ffe0ff */
[----:B------:R-:W-:Y:S01]  /*2cb0*/  FSEL R10, RZ, +INF , !P2 ;  /* 0x7f800000ff0a7808 */ /* 0x000fe20005000000 */
[----:B------:R-:W-:-:S04]  /*2cc0*/  FFMA R11, R11, R24, 1 ;  /* 0x3f8000000b0b7423 */ /* 0x000fc80000000018 */
[----:B------:R-:W-:-:S04]  /*2cd0*/  FMUL R12, R12, R11 ;  /* 0x0000000b0c0c7220 */ /* 0x000fc80000400000 */
[----:B------:R-:W-:Y:S01]  /*2ce0*/  @!P3 FMUL R10, R25, R12 ;  /* 0x0000000c190ab220 */ /* 0x000fe20000400000 */
[----:B------:R-:W-:-:S07]  /*2cf0*/  @!P0 LOP3.LUT R10, R13, 0x7fffffff, RZ, 0xc0, !PT ;  /* 0x7fffffff0d0a8812 */ /* 0x000fce00078ec0ff */
.L_x_78:
[----:B------:R-:W-:Y:S05]  /*2d00*/  BSYNC.RECONVERGENT B0 ;  /* 0x0000000000007941 */ /* 0x000fea0003800200 */
.L_x_77:
[----:B------:R-:W-:Y:S01]  /*2d10*/  FFMA R7, R7, 2, R10 ;  /* 0x4000000007077823 */ /* 0x000fe2000000000a */
[----:B------:R-:W-:Y:S01]  /*2d20*/  BSSY.RECONVERGENT B0, `(.L_x_79) ;  /* 0x0000049000007945 */ /* 0x000fe20003800200 */
[----:B------:R-:W-:Y:S02]  /*2d30*/  HFMA2 R10, -RZ, RZ, 1.875, 0 ;  /* 0x3f800000ff0a7431 */ /* 0x000fe400000001ff */
[-C--:B------:R-:W-:Y:S01]  /*2d40*/  FMUL R9, R8, R3.reuse ;  /* 0x0000000308097220 */ /* 0x080fe20000400000 */
[-C--:B------:R-:W-:Y:S01]  /*2d50*/  FMUL R6, R6, R3.reuse ;  /* 0x0000000306067220 */ /* 0x080fe20000400000 */
[----:B------:R-:W-:Y:S01]  /*2d60*/  FMUL R36, R36, R3 ;  /* 0x0000000324247220 */ /* 0x000fe20000400000 */
[----:B------:R-:W-:Y:S06]  /*2d70*/  @!P1 BRA `(.L_x_80) ;  /* 0x00000004000c9947 */ /* 0x000fec0003800000 */
[----:B------:R-:W-:-:S13]  /*2d80*/  FSETP.NAN.AND P0, PT, |R14|, |R14|, PT ;  /* 0x4000000e0e00720b */ /* 0x000fda0003f08200 */
[----:B------:R-:W-:Y:S05]  /*2d90*/  @P0 BRA `(.L_x_81) ;  /* 0x0000000400000947 */ /* 0x000fea0003800000 */
[C---:B------:R-:W-:Y:S01]  /*2da0*/  FMUL R11, |R14|.reuse, 16777216 ;  /* 0x4b8000000e0b7820 */ /* 0x040fe20000400200 */
[C---:B------:R-:W-:Y:S02]  /*2db0*/  FSETP.GEU.AND P0, PT, |R14|.reuse, 1.175494350822287508e-38, PT ;  /* 0x008000000e00780b */ /* 0x040fe40003f0e200 */
[----:B------:R-:W-:Y:S02]  /*2dc0*/  MOV R25, 0x3a2c32e4 ;  /* 0x3a2c32e400197802 */ /* 0x000fe40000000f00 */
[----:B------:R-:W-:Y:S02]  /*2dd0*/  FSEL R11, R11, |R14|, !P0 ;  /* 0x4000000e0b0b7208 */ /* 0x000fe40004000000 */
[----:B------:R-:W-:Y:S02]  /*2de0*/  FSEL R13, RZ, -24, P0 ;  /* 0xc1c00000ff0d7808 */ /* 0x000fe40000000000 */
[----:B------:R-:W-:Y:S02]  /*2df0*/  IADD3 R8, PT, PT, R11, -0x3f3504f3, RZ ;  /* 0xc0cafb0d0b087810 */ /* 0x000fe40007ffe0ff */
[----:B------:R-:W-:-:S02]  /*2e00*/  FSETP.NEU.AND P3, PT, R14, RZ, PT ;  /* 0x000000ff0e00720b */ /* 0x000fc40003f6d000 */
[----:B------:R-:W-:-:S04]  /*2e10*/  LOP3.LUT R10, R8, 0xff800000, RZ, 0xc0, !PT ;  /* 0xff800000080a7812 */ /* 0x000fc800078ec0ff */
[-C--:B------:R-:W-:Y:S02]  /*2e20*/  IADD3 R11, PT, PT, R11, -R10.reuse, RZ ;  /* 0x8000000a0b0b7210 */ /* 0x080fe40007ffe0ff */
[----:B------:R-:W-:-:S03]  /*2e30*/  I2FP.F32.S32 R10, R10 ;  /* 0x0000000a000a7245 */ /* 0x000fc60000201400 */
[C---:B------:R-:W-:Y:S01]  /*2e40*/  FADD R8, R11.reuse, 1 ;  /* 0x3f8000000b087421 */ /* 0x040fe20000000000 */
[----:B------:R-:W-:Y:S01]  /*2e50*/  FADD R24, R11, -1 ;  /* 0xbf8000000b187421 */ /* 0x000fe20000000000 */
[----:B------:R-:W-:-:S03]  /*2e60*/  FFMA R40, R10, 1.1920928955078125e-07, R13 ;  /* 0x340000000a287823 */ /* 0x000fc6000000000d */
[----:B------:R-:W-:Y:S01]  /*2e70*/  FADD R11, R24, R24 ;  /* 0x00000018180b7221 */ /* 0x000fe20000000000 */
[----:B------:R-:W0:Y:S03]  /*2e80*/  MUFU.RCP R8, R8 ;  /* 0x0000000800087308 */ /* 0x000e260000001000 */
[----:B0-----:R-:W-:-:S04]  /*2e90*/  FMUL R11, R8, R11 ;  /* 0x0000000b080b7220 */ /* 0x001fc80000400000 */
[----:B------:R-:W-:Y:S01]  /*2ea0*/  FADD R13, R24, -R11 ;  /* 0x8000000b180d7221 */ /* 0x000fe20000000000 */
[C---:B------:R-:W-:Y:S01]  /*2eb0*/  FMUL R12, R11.reuse, R11 ;  /* 0x0000000b0b0c7220 */ /* 0x040fe20000400000 */
[----:B------:R-:W-:Y:S02]  /*2ec0*/  FFMA R10, R11, 1.4426950216293334961, R40 ;  /* 0x3fb8aa3b0b0a7823 */ /* 0x000fe40000000028 */
[----:B------:R-:W-:Y:S01]  /*2ed0*/  FADD R13, R13, R13 ;  /* 0x0000000d0d0d7221 */ /* 0x000fe20000000000 */
[----:B------:R-:W-:Y:S01]  /*2ee0*/  FFMA R25, R12, R25, 0.0032181653659790754318 ;  /* 0x3b52e7db0c197423 */ /* 0x000fe20000000019 */
[----:B------:R-:W-:Y:S02]  /*2ef0*/  FADD R40, R40, -R10 ;  /* 0x8000000a28287221 */ /* 0x000fe40000000000 */
[----:B------:R-:W-:Y:S01]  /*2f00*/  FFMA R13, R24, -R11, R13 ;  /* 0x8000000b180d7223 */ /* 0x000fe2000000000d */
[----:B------:R-:W-:Y:S01]  /*2f10*/  FFMA R25, R12, R25, 0.018033718690276145935 ;  /* 0x3c93bb730c197423 */ /* 0x000fe20000000019 */
[----:B------:R-:W-:-:S02]  /*2f20*/  FFMA R40, R11, 1.4426950216293334961, R40 ;  /* 0x3fb8aa3b0b287823 */ /* 0x000fc40000000028 */
[----:B------:R-:W-:Y:S01]  /*2f30*/  FMUL R13, R8, R13 ;  /* 0x0000000d080d7220 */ /* 0x000fe20000400000 */
        /* <DEDUP_REMOVED lines=16> */
[C---:B------:R-:W-:Y:S01]  /*3040*/  FSETP.GEU.AND P2, PT, R8.reuse, RZ, PT ;  /* 0x000000ff0800720b */ /* 0x040fe20003f4e000 */
[----:B------:R-:W1:Y:S01]  /*3050*/  F2I.NTZ R12, R8 ;  /* 0x00000008000c7305 */ /* 0x000e620000203100 */
[----:B0-----:R-:W-:Y:S01]  /*3060*/  FADD R10, R8, -R11 ;  /* 0x8000000b080a7221 */ /* 0x001fe20000000000 */
[----:B------:R-:W-:-:S03]  /*3070*/  FSETP.GT.AND P0, PT, R11, RZ, PT ;  /* 0x000000ff0b00720b */ /* 0x000fc60003f04000 */
[----:B------:R-:W-:Y:S01]  /*3080*/  FADD R10, R10, R25 ;  /* 0x000000190a0a7221 */ /* 0x000fe20000000000 */
[----:B------:R-:W-:Y:S02]  /*3090*/  SEL R11, RZ, 0x83000000, P0 ;  /* 0x83000000ff0b7807 */ /* 0x000fe40000000000 */
[----:B------:R-:W-:Y:S01]  /*30a0*/  FSETP.NEU.AND P0, PT, |R14|, +INF , PT ;  /* 0x7f8000000e00780b */ /* 0x000fe20003f0d200 */
[----:B------:R-:W-:Y:S01]  /*30b0*/  FFMA R13, R10, R13, 0.0013391353422775864601 ;  /* 0x3aaf85ed0a0d7423 */ /* 0x000fe2000000000d */
[----:B-1----:R-:W-:Y:S02]  /*30c0*/  LEA R12, R12, -R11, 0x17 ;  /* 0x8000000b0c0c7211 */ /* 0x002fe400078eb8ff */
[----:B------:R-:W-:Y:S01]  /*30d0*/  IADD3 R11, PT, PT, R11, 0x7f000000, RZ ;  /* 0x7f0000000b0b7810 */ /* 0x000fe20007ffe0ff */
[----:B------:R-:W-:-:S04]  /*30e0*/  FFMA R13, R10, R13, 0.0096188392490148544312 ;  /* 0x3c1d98560a0d7423 */ /* 0x000fc8000000000d */
[----:B------:R-:W-:-:S04]  /*30f0*/  FFMA R13, R10, R13, 0.055503588169813156128 ;  /* 0x3d6357bb0a0d7423 */ /* 0x000fc8000000000d */
[----:B------:R-:W-:-:S04]  /*3100*/  FFMA R13, R10, R13, 0.24022644758224487305 ;  /* 0x3e75fdec0a0d7423 */ /* 0x000fc8000000000d */
[----:B------:R-:W-:-:S04]  /*3110*/  FFMA R13, R10, R13, 0.69314718246459960938 ;  /* 0x3f3172180a0d7423 */ /* 0x000fc8000000000d */
[----:B------:R-:W-:Y:S01]  /*3120*/  FFMA R8, R10, R13, 1 ;  /* 0x3f8000000a087423 */ /* 0x000fe2000000000d */
[----:B------:R-:W-:-:S03]  /*3130*/  FSEL R10, RZ, +INF , !P2 ;  /* 0x7f800000ff0a7808 */ /* 0x000fc60005000000 */
[----:B------:R-:W-:-:S04]  /*3140*/  FMUL R11, R11, R8 ;  /* 0x000000080b0b7220 */ /* 0x000fc80000400000 */
[----:B------:R-:W-:Y:S01]  /*3150*/  @!P1 FMUL R10, R12, R11 ;  /* 0x0000000b0c0a9220 */ /* 0x000fe20000400000 */
[----:B------:R-:W-:Y:S06]  /*3160*/  @P0 BRA P3, `(.L_x_80) ;  /* 0x0000000000100947 */ /* 0x000fec0001800000 */
[----:B------:R-:W-:-:S05]  /*3170*/  FADD R10, R14, R14 ;  /* 0x0000000e0e0a7221 */ /* 0x000fca0000000000 */
[----:B------:R-:W-:Y:S01]  /*3180*/  LOP3.LUT R10, R10, 0x7fffffff, RZ, 0xc0, !PT ;  /* 0x7fffffff0a0a7812 */ /* 0x000fe200078ec0ff */
[----:B------:R-:W-:Y:S06]  /*3190*/  BRA `(.L_x_80) ;  /* 0x0000000000047947 */ /* 0x000fec0003800000 */
.L_x_81:
[----:B------:R-:W-:-:S07]  /*31a0*/  FADD R10, R14, 2 ;  /* 0x400000000e0a7421 */ /* 0x000fce0000000000 */
.L_x_80:
[----:B------:R-:W-:Y:S05]  /*31b0*/  BSYNC.RECONVERGENT B0 ;  /* 0x0000000000007941 */ /* 0x000fea0003800200 */
.L_x_79:
[----:B------:R-:W-:Y:S01]  /*31c0*/  FSETP.NEU.AND P0, PT, R16, 1, PT ;  /* 0x3f8000001000780b */ /* 0x000fe20003f0d000 */
[----:B------:R-:W-:Y:S01]  /*31d0*/  FADD R5, RZ, R5 ;  /* 0x00000005ff057221 */ /* 0x000fe20000000000 */
[----:B------:R-:W-:Y:S01]  /*31e0*/  BSSY.RECONVERGENT B0, `(.L_x_82) ;  /* 0x0000047000007945 */ /* 0x000fe20003800200 */
[----:B------:R-:W-:Y:S02]  /*31f0*/  MOV R8, 0x3f800000 ;  /* 0x3f80000000087802 */ /* 0x000fe40000000f00 */
[----:B------:R-:W-:-:S08]  /*3200*/  FADD R5, R5, R10 ;  /* 0x0000000a05057221 */ /* 0x000fd00000000000 */
[----:B------:R-:W-:Y:S05]  /*3210*/  @!P0 BRA `(.L_x_83) ;  /* 0x00000004000c8947 */ /* 0x000fea0003800000 */
[----:B------:R-:W-:-:S13]  /*3220*/  FSETP.NAN.AND P0, PT, |R16|, |R16|, PT ;  /* 0x400000101000720b */ /* 0x000fda0003f08200 */
[----:B------:R-:W-:Y:S05]  /*3230*/  @P0 BRA `(.L_x_84) ;  /* 0x0000000400000947 */ /* 0x000fea0003800000 */
[C---:B------:R-:W-:Y:S01]  /*3240*/  FMUL R11, |R16|.reuse, 16777216 ;  /* 0x4b800000100b7820 */ /* 0x040fe20000400200 */
[C---:B------:R-:W-:Y:S01]  /*3250*/  FSETP.GEU.AND P0, PT, |R16|.reuse, 1.175494350822287508e-38, PT ;  /* 0x008000001000780b */ /* 0x040fe20003f0e200 */
[----:B------:R-:W-:Y:S01]  /*3260*/  HFMA2 R25, -RZ, RZ, 0.771484375, 0.21533203125 ;  /* 0x3a2c32e4ff197431 */ /* 0x000fe200000001ff */
[----:B------:R-:W-:Y:S02]  /*3270*/  FSETP.NEU.AND P3, PT, R16, RZ, PT ;  /* 0x000000ff1000720b */ /* 0x000fe40003f6d000 */
[----:B------:R-:W-:Y:S02]  /*3280*/  FSEL R11, R11, |R16|, !P0 ;  /* 0x400000100b0b7208 */ /* 0x000fe40004000000 */
[----:B------:R-:W-:Y:S02]  /*3290*/  FSEL R13, RZ, -24, P0 ;  /* 0xc1c00000ff0d7808 */ /* 0x000fe40000000000 */
[----:B------:R-:W-:-:S04]  /*32a0*/  IADD3 R8, PT, PT, R11, -0x3f3504f3, RZ ;  /* 0xc0cafb0d0b087810 */ /* 0x000fc80007ffe0ff */
        /* <DEDUP_REMOVED lines=34> */
[----:B------:R-:W-:Y:S01]  /*34d0*/  FFMA R25, R10, 2, R25 ;  /* 0x400000000a197823 */ /* 0x000fe20000000019 */
[C---:B------:R-:W-:Y:S01]  /*34e0*/  FSETP.GEU.AND P2, PT, R8.reuse, RZ, PT ;  /* 0x000000ff0800720b */ /* 0x040fe20003f4e000 */
[----:B------:R1:W2:Y:S01]  /*34f0*/  F2I.NTZ R12, R8 ;  /* 0x00000008000c7305 */ /* 0x0002a20000203100 */
[----:B0-----:R-:W-:Y:S01]  /*3500*/  FADD R10, R8, -R11 ;  /* 0x8000000b080a7221 */ /* 0x001fe20000000000 */
[----:B------:R-:W-:-:S02]  /*3510*/  FSETP.GT.AND P0, PT, R11, RZ, PT ;  /* 0x000000ff0b00720b */ /* 0x000fc40003f04000 */
[----:B-1----:R-:W-:Y:S01]  /*3520*/  FSEL R8, RZ, +INF , !P2 ;  /* 0x7f800000ff087808 */ /* 0x002fe20005000000 */
[----:B------:R-:W-:Y:S01]  /*3530*/  FADD R10, R10, R25 ;  /* 0x000000190a0a7221 */ /* 0x000fe20000000000 */
[----:B------:R-:W-:Y:S02]  /*3540*/  SEL R11, RZ, 0x83000000, P0 ;  /* 0x83000000ff0b7807 */ /* 0x000fe40000000000 */
[----:B------:R-:W-:Y:S01]  /*3550*/  FSETP.NEU.AND P0, PT, |R16|, +INF , PT ;  /* 0x7f8000001000780b */ /* 0x000fe20003f0d200 */
[----:B------:R-:W-:Y:S01]  /*3560*/  FFMA R13, R10, R13, 0.0013391353422775864601 ;  /* 0x3aaf85ed0a0d7423 */ /* 0x000fe2000000000d */
[----:B--2---:R-:W-:Y:S02]  /*3570*/  LEA R12, R12, -R11, 0x17 ;  /* 0x8000000b0c0c7211 */ /* 0x004fe400078eb8ff */
[----:B------:R-:W-:Y:S01]  /*3580*/  IADD3 R11, PT, PT, R11, 0x7f000000, RZ ;  /* 0x7f0000000b0b7810 */ /* 0x000fe20007ffe0ff */
[----:B------:R-:W-:-:S04]  /*3590*/  FFMA R13, R10, R13, 0.0096188392490148544312 ;  /* 0x3c1d98560a0d7423 */ /* 0x000fc8000000000d */
[----:B------:R-:W-:-:S04]  /*35a0*/  FFMA R13, R10, R13, 0.055503588169813156128 ;  /* 0x3d6357bb0a0d7423 */ /* 0x000fc8000000000d */
[----:B------:R-:W-:-:S04]  /*35b0*/  FFMA R13, R10, R13, 0.24022644758224487305 ;  /* 0x3e75fdec0a0d7423 */ /* 0x000fc8000000000d */
[----:B------:R-:W-:-:S04]  /*35c0*/  FFMA R13, R10, R13, 0.69314718246459960938 ;  /* 0x3f3172180a0d7423 */ /* 0x000fc8000000000d */
[----:B------:R-:W-:-:S04]  /*35d0*/  FFMA R10, R10, R13, 1 ;  /* 0x3f8000000a0a7423 */ /* 0x000fc8000000000d */
[----:B------:R-:W-:-:S04]  /*35e0*/  FMUL R11, R11, R10 ;  /* 0x0000000a0b0b7220 */ /* 0x000fc80000400000 */
[----:B------:R-:W-:Y:S01]  /*35f0*/  @!P1 FMUL R8, R12, R11 ;  /* 0x0000000b0c089220 */ /* 0x000fe20000400000 */
[----:B------:R-:W-:Y:S06]  /*3600*/  @P0 BRA P3, `(.L_x_83) ;  /* 0x0000000000100947 */ /* 0x000fec0001800000 */
[----:B------:R-:W-:-:S05]  /*3610*/  FADD R8, R16, R16 ;  /* 0x0000001010087221 */ /* 0x000fca0000000000 */
[----:B------:R-:W-:Y:S01]  /*3620*/  LOP3.LUT R8, R8, 0x7fffffff, RZ, 0xc0, !PT ;  /* 0x7fffffff08087812 */ /* 0x000fe200078ec0ff */
[----:B------:R-:W-:Y:S06]  /*3630*/  BRA `(.L_x_83) ;  /* 0x0000000000047947 */ /* 0x000fec0003800000 */
.L_x_84:
[----:B------:R-:W-:-:S07]  /*3640*/  FADD R8, R16, 2 ;  /* 0x4000000010087421 */ /* 0x000fce0000000000 */
.L_x_83:
[----:B------:R-:W-:Y:S05]  /*3650*/  BSYNC.RECONVERGENT B0 ;  /* 0x0000000000007941 */ /* 0x000fea0003800200 */
.L_x_82:
[----:B------:R-:W-:Y:S01]  /*3660*/  FSETP.NEU.AND P0, PT, R19, 1, PT ;  /* 0x3f8000001300780b */ /* 0x000fe20003f0d000 */
[----:B------:R-:W-:Y:S01]  /*3670*/  FMUL R15, R15, R2 ;  /* 0x000000020f0f7220 */ /* 0x000fe20000400000 */
[----:B------:R-:W-:Y:S01]  /*3680*/  FADD R10, RZ, R7 ;  /* 0x00000007ff0a7221 */ /* 0x000fe20000000000 */
[----:B------:R-:W-:Y:S02]  /*3690*/  BSSY.RECONVERGENT B0, `(.L_x_85) ;  /* 0x0000049000007945 */ /* 0x000fe40003800200 */
[----:B------:R-:W-:-:S04]  /*36a0*/  FMUL R15, R15, R4 ;  /* 0x000000040f0f7220 */ /* 0x000fc80000400000 */
[----:B------:R-:W-:Y:S01]  /*36b0*/  FFMA R7, R15, 2, R8 ;  /* 0x400000000f077823 */ /* 0x000fe20000000008 */
[----:B------:R-:W-:-:S03]  /*36c0*/  HFMA2 R8, -RZ, RZ, 1.875, 0 ;  /* 0x3f800000ff087431 */ /* 0x000fc600000001ff */
[----:B------:R-:W-:Y:S01]  /*36d0*/  FADD R7, R7, R10 ;  /* 0x0000000a07077221 */ /* 0x000fe20000000000 */
[----:B------:R-:W-:Y:S06]  /*36e0*/  @!P0 BRA `(.L_x_86) ;  /* 0x00000004000c8947 */ /* 0x000fec0003800000 */
[----:B------:R-:W-:-:S13]  /*36f0*/  FSETP.NAN.AND P0, PT, |R19|, |R19|, PT ;  /* 0x400000131300720b */ /* 0x000fda0003f08200 */
[----:B------:R-:W-:Y:S05]  /*3700*/  @P0 BRA `(.L_x_87) ;  /* 0x0000000400000947 */ /* 0x000fea0003800000 */
[C---:B------:R-:W-:Y:S01]  /*3710*/  FMUL R8, |R19|.reuse, 16777216 ;  /* 0x4b80000013087820 */ /* 0x040fe20000400200 */
[C---:B------:R-:W-:Y:S02]  /*3720*/  FSETP.GEU.AND P0, PT, |R19|.reuse, 1.175494350822287508e-38, PT ;  /* 0x008000001300780b */ /* 0x040fe40003f0e200 */
[----:B------:R-:W-:Y:S02]  /*3730*/  MOV R25, 0x3a2c32e4 ;  /* 0x3a2c32e400197802 */ /* 0x000fe40000000f00 */
[----:B------:R-:W-:Y:S02]  /*3740*/  FSEL R8, R8, |R19|, !P0 ;  /* 0x4000001308087208 */ /* 0x000fe40004000000 */
[----:B------:R-:W-:Y:S02]  /*3750*/  FSETP.NEU.AND P3, PT, R19, RZ, PT ;  /* 0x000000ff1300720b */ /* 0x000fe40003f6d000 */
[----:B------:R-:W-:-:S04]  /*3760*/  IADD3 R10, PT, PT, R8, -0x3f3504f3, RZ ;  /* 0xc0cafb0d080a7810 */ /* 0x000fc80007ffe0ff */
[----:B------:R-:W-:Y:S02]  /*3770*/  LOP3.LUT R13, R10, 0xff800000, RZ, 0xc0, !PT ;  /* 0xff8000000a0d7812 */ /* 0x000fe400078ec0ff */
[----:B------:R-:W-:Y:S02]  /*3780*/  FSEL R10, RZ, -24, P0 ;  /* 0xc1c00000ff0a7808 */ /* 0x000fe40000000000 */
        /* <DEDUP_REMOVED lines=9> */
[CC--:B------:R-:W-:Y:S01]  /*3820*/  FMUL R12, R8.reuse, R8.reuse ;  /* 0x00000008080c7220 */ /* 0x0c0fe20000400000 */
[----:B------:R-:W-:Y:S02]  /*3830*/  FFMA R10, R8, 1.4426950216293334961, R13 ;  /* 0x3fb8aa3b080a7823 */ /* 0x000fe4000000000d */
[----:B------:R-:W-:Y:S01]  /*3840*/  FADD R14, R14, R14 ;  /* 0x0000000e0e0e7221 */ /* 0x000fe20000000000 */
[C---:B------:R-:W-:Y:S01]  /*3850*/  FFMA R25, R12.reuse, R25, 0.0032181653659790754318 ;  /* 0x3b52e7db0c197423 */ /* 0x040fe20000000019 */
[----:B------:R-:W-:Y:S02]  /*3860*/  FADD R13, R13, -R10 ;  /* 0x8000000a0d0d7221 */ /* 0x000fe40000000000 */
[----:B------:R-:W-:Y:S01]  /*3870*/  FFMA R14, R15, -R8, R14 ;  /* 0x800000080f0e7223 */ /* 0x000fe2000000000e */
[----:B------:R-:W-:Y:S01]  /*3880*/  FFMA R25, R12, R25, 0.018033718690276145935 ;  /* 0x3c93bb730c197423 */ /* 0x000fe20000000019 */
[----:B------:R-:W-:Y:S01]  /*3890*/  FFMA R13, R8, 1.4426950216293334961, R13 ;  /* 0x3fb8aa3b080d7823 */ /* 0x000fe2000000000d */
[----:B------:R-:W-:-:S02]  /*38a0*/  HFMA2 R15, -RZ, RZ, 0.64013671875, -15.109375 ;  /* 0x391fcb8eff0f7431 */ /* 0x000fc400000001ff */
        /* <DEDUP_REMOVED lines=14> */
[C---:B------:R-:W-:Y:S02]  /*3990*/  FSETP.GT.AND P1, PT, |R8|.reuse, 152, PT ;  /* 0x431800000800780b */ /* 0x040fe40003f24200 */
[----:B------:R-:W-:Y:S01]  /*39a0*/  FSETP.GEU.AND P2, PT, R8, RZ, PT ;  /* 0x000000ff0800720b */ /* 0x000fe20003f4e000 */
[----:B------:R-:W-:Y:S02]  /*39b0*/  FFMA R11, R10, 2, R11 ;  /* 0x400000000a0b7823 */ /* 0x000fe4000000000b */
[----:B------:R1:W2:Y:S01]  /*39c0*/  F2I.NTZ R12, R8 ;  /* 0x00000008000c7305 */ /* 0x0002a20000203100 */
[----:B0-----:R-:W-:Y:S01]  /*39d0*/  FADD R10, R8, -R13 ;  /* 0x8000000d080a7221 */ /* 0x001fe20000000000 */
[----:B------:R-:W-:-:S02]  /*39e0*/  FSETP.GT.AND P0, PT, R13, RZ, PT ;  /* 0x000000ff0d00720b */ /* 0x000fc40003f04000 */
[----:B-1----:R-:W-:Y:S01]  /*39f0*/  FSEL R8, RZ, +INF , !P2 ;  /* 0x7f800000ff087808 */ /* 0x002fe20005000000 */
[----:B------:R-:W-:-:S04]  /*3a00*/  FADD R10, R10, R11 ;  /* 0x0000000b0a0a7221 */ /* 0x000fc80000000000 */
[----:B------:R-:W-:-:S04]  /*3a10*/  FFMA R11, R10, R15, 0.0013391353422775864601 ;  /* 0x3aaf85ed0a0b7423 */ /* 0x000fc8000000000f */
[----:B------:R-:W-:-:S04]  /*3a20*/  FFMA R11, R10, R11, 0.0096188392490148544312 ;  /* 0x3c1d98560a0b7423 */ /* 0x000fc8000000000b */
[----:B------:R-:W-:-:S04]  /*3a30*/  FFMA R11, R10, R11, 0.055503588169813156128 ;  /* 0x3d6357bb0a0b7423 */ /* 0x000fc8000000000b */
[C---:B------:R-:W-:Y:S01]  /*3a40*/  FFMA R13, R10.reuse, R11, 0.24022644758224487305 ;  /* 0x3e75fdec0a0d7423 */ /* 0x040fe2000000000b */
[----:B------:R-:W-:Y:S02]  /*3a50*/  SEL R11, RZ, 0x83000000, P0 ;  /* 0x83000000ff0b7807 */ /* 0x000fe40000000000 */
[----:B------:R-:W-:Y:S01]  /*3a60*/  FSETP.NEU.AND P0, PT, |R19|, +INF , PT ;  /* 0x7f8000001300780b */ /* 0x000fe20003f0d200 */
[----:B------:R-:W-:Y:S01]  /*3a70*/  FFMA R13, R10, R13, 0.69314718246459960938 ;  /* 0x3f3172180a0d7423 */ /* 0x000fe2000000000d */
[----:B--2---:R-:W-:Y:S02]  /*3a80*/  LEA R12, R12, -R11, 0x17 ;  /* 0x8000000b0c0c7211 */ /* 0x004fe400078eb8ff */
[----:B------:R-:W-:Y:S01]  /*3a90*/  IADD3 R11, PT, PT, R11, 0x7f000000, RZ ;  /* 0x7f0000000b0b7810 */ /* 0x000fe20007ffe0ff */
[----:B------:R-:W-:-:S04]  /*3aa0*/  FFMA R10, R10, R13, 1 ;  /* 0x3f8000000a0a7423 */ /* 0x000fc8000000000d */
[----:B------:R-:W-:-:S04]  /*3ab0*/  FMUL R11, R11, R10 ;  /* 0x0000000a0b0b7220 */ /* 0x000fc80000400000 */
[----:B------:R-:W-:Y:S01]  /*3ac0*/  @!P1 FMUL R8, R12, R11 ;  /* 0x0000000b0c089220 */ /* 0x000fe20000400000 */
[----:B------:R-:W-:Y:S06]  /*3ad0*/  @P0 BRA P3, `(.L_x_86) ;  /* 0x0000000000100947 */ /* 0x000fec0001800000 */
[----:B------:R-:W-:-:S05]  /*3ae0*/  FADD R8, R19, R19 ;  /* 0x0000001313087221 */ /* 0x000fca0000000000 */
[----:B------:R-:W-:Y:S01]  /*3af0*/  LOP3.LUT R8, R8, 0x7fffffff, RZ, 0xc0, !PT ;  /* 0x7fffffff08087812 */ /* 0x000fe200078ec0ff */
[----:B------:R-:W-:Y:S06]  /*3b00*/  BRA `(.L_x_86) ;  /* 0x0000000000047947 */ /* 0x000fec0003800000 */
.L_x_87:
[----:B------:R-:W-:-:S07]  /*3b10*/  FADD R8, R19, 2 ;  /* 0x4000000013087421 */ /* 0x000fce0000000000 */
.L_x_86:
[----:B------:R-:W-:Y:S05]  /*3b20*/  BSYNC.RECONVERGENT B0 ;  /* 0x0000000000007941 */ /* 0x000fea0003800200 */
.L_x_85:
[----:B------:R-:W-:Y:S01]  /*3b30*/  FSETP.NEU.AND P0, PT, R20, 1, PT ;  /* 0x3f8000001400780b */ /* 0x000fe20003f0d000 */
[----:B------:R-:W-:Y:S01]  /*3b40*/  BSSY.RECONVERGENT B0, `(.L_x_88) ;  /* 0x0000047000007945 */ /* 0x000fe20003800200 */
[----:B------:R-:W-:Y:S01]  /*3b50*/  FADD R5, R5, R8 ;  /* 0x0000000805057221 */ /* 0x000fe20000000000 */
[----:B------:R-:W-:-:S10]  /*3b60*/  MOV R10, 0x3f800000 ;  /* 0x3f800000000a7802 */ /* 0x000fd40000000f00 */
        /* <DEDUP_REMOVED lines=11> */
[----:B------:R-:W-:-:S05]  /*3c20*/  IADD3 R10, PT, PT, R11, -R8, RZ ;  /* 0x800000080b0a7210 */ /* 0x000fca0007ffe0ff */
[C---:B------:R-:W-:Y:S01]  /*3c30*/  FADD R11, R10.reuse, 1 ;  /* 0x3f8000000a0b7421 */ /* 0x040fe20000000000 */
[----:B------:R-:W-:Y:S01]  /*3c40*/  FADD R15, R10, -1 ;  /* 0xbf8000000a0f7421 */ /* 0x000fe20000000000 */
[----:B------:R-:W-:-:S03]  /*3c50*/  I2FP.F32.S32 R10, R8 ;  /* 0x00000008000a7245 */ /* 0x000fc60000201400 */
[----:B------:R-:W-:Y:S01]  /*3c60*/  FADD R12, R15, R15 ;  /* 0x0000000f0f0c7221 */ /* 0x000fe20000000000 */
[----:B------:R-:W0:Y:S01]  /*3c70*/  MUFU.RCP R11, R11 ;  /* 0x0000000b000b7308 */ /* 0x000e220000001000 */
[----:B------:R-:W-:Y:S02]  /*3c80*/  FFMA R13, R10, 1.1920928955078125e-07, R13 ;  /* 0x340000000a0d7823 */ /* 0x000fe4000000000d */
        /* <DEDUP_REMOVED lines=10> */
[----:B------:R-:W-:Y:S01]  /*3d30*/  MOV R15, 0x391fcb8e ;  /* 0x391fcb8e000f7802 */ /* 0x000fe20000000f00 */
        /* <DEDUP_REMOVED lines=17> */
[----:B------:R-:W1:Y:S01]  /*3e50*/  F2I.NTZ R12, R8 ;  /* 0x00000008000c7305 */ /* 0x000e620000203100 */
[----:B0-----:R-:W-:Y:S01]  /*3e60*/  FADD R10, R8, -R13 ;  /* 0x8000000d080a7221 */ /* 0x001fe20000000000 */
[----:B------:R-:W-:-:S03]  /*3e70*/  FSETP.GT.AND P0, PT, R13, RZ, PT ;  /* 0x000000ff0d00720b */ /* 0x000fc60003f04000 */
[----:B------:R-:W-:-:S04]  /*3e80*/  FADD R10, R10, R11 ;  /* 0x0000000b0a0a7221 */ /* 0x000fc80000000000 */
[----:B------:R-:W-:-:S04]  /*3e90*/  FFMA R11, R10, R15, 0.0013391353422775864601 ;  /* 0x3aaf85ed0a0b7423 */ /* 0x000fc8000000000f */
[----:B------:R-:W-:-:S04]  /*3ea0*/  FFMA R11, R10, R11, 0.0096188392490148544312 ;  /* 0x3c1d98560a0b7423 */ /* 0x000fc8000000000b */
[----:B------:R-:W-:-:S04]  /*3eb0*/  FFMA R11, R10, R11, 0.055503588169813156128 ;  /* 0x3d6357bb0a0b7423 */ /* 0x000fc8000000000b */
[----:B------:R-:W-:Y:S01]  /*3ec0*/  FFMA R13, R10, R11, 0.24022644758224487305 ;  /* 0x3e75fdec0a0d7423 */ /* 0x000fe2000000000b */
[----:B------:R-:W-:Y:S02]  /*3ed0*/  SEL R11, RZ, 0x83000000, P0 ;  /* 0x83000000ff0b7807 */ /* 0x000fe40000000000 */
[----:B------:R-:W-:Y:S01]  /*3ee0*/  FSETP.NEU.AND P0, PT, |R20|, +INF , PT ;  /* 0x7f8000001400780b */ /* 0x000fe20003f0d200 */
[----:B------:R-:W-:Y:S01]  /*3ef0*/  FFMA R13, R10, R13, 0.69314718246459960938 ;  /* 0x3f3172180a0d7423 */ /* 0x000fe2000000000d */
[----:B-1----:R-:W-:Y:S02]  /*3f00*/  LEA R12, R12, -R11, 0x17 ;  /* 0x8000000b0c0c7211 */ /* 0x002fe400078eb8ff */
[----:B------:R-:W-:Y:S01]  /*3f10*/  IADD3 R11, PT, PT, R11, 0x7f000000, RZ ;  /* 0x7f0000000b0b7810 */ /* 0x000fe20007ffe0ff */
        /* <DEDUP_REMOVED lines=8> */
.L_x_90:
[----:B------:R-:W-:-:S07]  /*3fa0*/  FADD R10, R20, 2 ;  /* 0x40000000140a7421 */ /* 0x000fce0000000000 */
.L_x_89:
[----:B------:R-:W-:Y:S05]  /*3fb0*/  BSYNC.RECONVERGENT B0 ;  /* 0x0000000000007941 */ /* 0x000fea0003800200 */
.L_x_88:
[----:B------:R-:W-:Y:S01]  /*3fc0*/  FADD R17, -R22, R17 ;  /* 0x0000001116117221 */ /* 0x000fe20000000100 */
[----:B------:R-:W-:Y:S01]  /*3fd0*/  FMUL R11, R18, R3 ;  /* 0x00000003120b7220 */ /* 0x000fe20000400000 */
[----:B------:R-:W-:Y:S01]  /*3fe0*/  BSSY.RECONVERGENT B0, `(.L_x_91) ;  /* 0x000004b000007945 */ /* 0x000fe20003800200 */
[----:B------:R-:W-:Y:S02]  /*3ff0*/  HFMA2 R12, -RZ, RZ, 1.875, 0 ;  /* 0x3f800000ff0c7431 */ /* 0x000fe400000001ff */
[----:B------:R-:W-:Y:S01]  /*4000*/  FMUL R8, R17, R0 ;  /* 0x0000000011087220 */ /* 0x000fe20000400000 */
[----:B------:R-:W-:-:S04]  /*4010*/  FMUL R11, R11, R4 ;  /* 0x000000040b0b7220 */ /* 0x000fc80000400000 */
[----:B------:R-:W-:Y:S01]  /*4020*/  FSETP.NEU.AND P0, PT, R8, 1, PT ;  /* 0x3f8000000800780b */ /* 0x000fe20003f0d000 */
[----:B------:R-:W-:-:S04]  /*4030*/  FFMA R10, R11, 2, R10 ;  /* 0x400000000b0a7823 */ /* 0x000fc8000000000a */
[----:B------:R-:W-:-:S08]  /*4040*/  FADD R7, R7, R10 ;  /* 0x0000000a07077221 */ /* 0x000fd00000000000 */
[----:B------:R-:W-:Y:S05]  /*4050*/  @!P0 BRA `(.L_x_92) ;  /* 0x00000004000c8947 */ /* 0x000fea0003800000 */
        /* <DEDUP_REMOVED lines=10> */
[----:B------:R-:W-:-:S05]  /*4100*/  IADD3 R11, PT, PT, R11, -R10, RZ ;  /* 0x8000000a0b0b7210 */ /* 0x000fca0007ffe0ff */
[C---:B------:R-:W-:Y:S01]  /*4110*/  FADD R14, R11.reuse, 1 ;  /* 0x3f8000000b0e7421 */ /* 0x040fe20000000000 */
[----:B------:R-:W-:Y:S01]  /*4120*/  FADD R15, R11, -1 ;  /* 0xbf8000000b0f7421 */ /* 0x000fe20000000000 */
[----:B------:R-:W-:-:S03]  /*4130*/  I2FP.F32.S32 R11, R10 ;  /* 0x0000000a000b7245 */ /* 0x000fc60000201400 */
[----:B------:R-:W-:Y:S01]  /*4140*/  FADD R13, R15, R15 ;  /* 0x0000000f0f0d7221 */ /* 0x000fe20000000000 */
[----:B------:R-:W0:Y:S03]  /*4150*/  MUFU.RCP R14, R14 ;  /* 0x0000000e000e7308 */ /* 0x000e260000001000 */
[----:B0-----:R-:W-:Y:S01]  /*4160*/  FMUL R10, R14, R13 ;  /* 0x0000000d0e0a7220 */ /* 0x001fe20000400000 */
[----:B------:R-:W-:-:S03]  /*4170*/  FFMA R13, R11, 1.1920928955078125e-07, R12 ;  /* 0x340000000b0d7823 */ /* 0x000fc6000000000c */
        /* <DEDUP_REMOVED lines=15> */
[----:B------:R-:W-:Y:S01]  /*4270*/  FFMA R12, R15, R12, R14 ;  /* 0x0000000c0f0c7223 */ /* 0x000fe2000000000e */
[----:B------:R-:W-:-:S03]  /*4280*/  HFMA2 R15, -RZ, RZ, 0.64013671875, -15.109375 ;  /* 0x391fcb8eff0f7431 */ /* 0x000fc600000001ff */
        /* <DEDUP_REMOVED lines=31> */
.L_x_93:
[----:B------:R-:W-:-:S07]  /*4480*/  FADD R12, R8, 2 ;  /* 0x40000000080c7421 */ /* 0x000fce0000000000 */
.L_x_92:
[----:B------:R-:W-:Y:S05]  /*4490*/  BSYNC.RECONVERGENT B0 ;  /* 0x0000000000007941 */ /* 0x000fea0003800200 */
.L_x_91:
        /* <DEDUP_REMOVED lines=11> */
[----:B------:R-:W-:-:S04]  /*4550*/  FSEL R8, R8, |R23|, !P0 ;  /* 0x4000001708087208 */ /* 0x000fc80004000000 */
[----:B------:R-:W-:-:S04]  /*4560*/  IADD3 R10, PT, PT, R8, -0x3f3504f3, RZ ;  /* 0xc0cafb0d080a7810 */ /* 0x000fc80007ffe0ff */
[----:B------:R-:W-:-:S04]  /*4570*/  LOP3.LUT R11, R10, 0xff800000, RZ, 0xc0, !PT ;  /* 0xff8000000a0b7812 */ /* 0x000fc800078ec0ff */
[-C--:B------:R-:W-:Y:S02]  /*4580*/  IADD3 R8, PT, PT, R8, -R11.reuse, RZ ;  /* 0x8000000b08087210 */ /* 0x080fe40007ffe0ff */
[----:B------:R-:W-:-:S03]  /*4590*/  I2FP.F32.S32 R11, R11 ;  /* 0x0000000b000b7245 */ /* 0x000fc60000201400 */
[C---:B------:R-:W-:Y:S01]  /*45a0*/  FADD R12, R8.reuse, 1 ;  /* 0x3f800000080c7421 */ /* 0x040fe20000000000 */
[----:B------:R-:W-:Y:S01]  /*45b0*/  FADD R13, R8, -1 ;  /* 0xbf800000080d7421 */ /* 0x000fe20000000000 */
[----:B------:R-:W-:-:S03]  /*45c0*/  FSEL R8, RZ, -24, P0 ;  /* 0xc1c00000ff087808 */ /* 0x000fc60000000000 */
        /* <DEDUP_REMOVED lines=31> */
[----:B------:R-:W1:Y:S01]  /*47c0*/  F2I.NTZ R12, R10 ;  /* 0x0000000a000c7305 */ /* 0x000e620000203100 */
[----:B0-----:R-:W-:Y:S01]  /*47d0*/  FADD R8, R10, -R13 ;  /* 0x8000000d0a087221 */ /* 0x001fe20000000000 */
[----:B------:R-:W-:-:S03]  /*47e0*/  FSETP.GT.AND P0, PT, R13, RZ, PT ;  /* 0x000000ff0d00720b */ /* 0x000fc60003f04000 */
        /* <DEDUP_REMOVED lines=18> */
.L_x_96:
[----:B------:R-:W-:-:S07]  /*4910*/  FADD R8, R23, 2 ;  /* 0x4000000017087421 */ /* 0x000fce0000000000 */
.L_x_95:
[----:B------:R-:W-:Y:S05]  /*4920*/  BSYNC.RECONVERGENT B0 ;  /* 0x0000000000007941 */ /* 0x000fea0003800200 */
.L_x_94:
[----:B------:R-:W-:Y:S01]  /*4930*/  FSETP.NEU.AND P0, PT, R26, 1, PT ;  /* 0x3f8000001a00780b */ /* 0x000fe20003f0d000 */
[----:B------:R-:W-:Y:S01]  /*4940*/  FMUL R21, R21, R0 ;  /* 0x0000000015157220 */ /* 0x000fe20000400000 */
[----:B------:R-:W-:Y:S01]  /*4950*/  BSSY.RECONVERGENT B0, `(.L_x_97) ;  /* 0x0000049000007945 */ /* 0x000fe20003800200 */
[----:B------:R-:W-:Y:S02]  /*4960*/  HFMA2 R0, -RZ, RZ, 1.875, 0 ;  /* 0x3f800000ff007431 */ /* 0x000fe400000001ff */
[----:B------:R-:W-:-:S04]  /*4970*/  FMUL R21, R21, R4 ;  /* 0x0000000415157220 */ /* 0x000fc80000400000 */
[----:B------:R-:W-:-:S04]  /*4980*/  FFMA R8, R21, 2, R8 ;  /* 0x4000000015087823 */ /* 0x000fc80000000008 */
        /* <DEDUP_REMOVED lines=36> */
[----:B------:R-:W-:Y:S01]  /*4bd0*/  FFMA R12, R13, R12, R15 ;  /* 0x0000000c0d0c7223 */ /* 0x000fe2000000000f */
[----:B------:R-:W-:-:S03]  /*4be0*/  HFMA2 R15, -RZ, RZ, 0.64013671875, -15.109375 ;  /* 0x391fcb8eff0f7431 */ /* 0x000fc600000001ff */
        /* <DEDUP_REMOVED lines=30> */
.L_x_99:
[----:B------:R-:W-:-:S07]  /*4dd0*/  FADD R0, R26, 2 ;  /* 0x400000001a007421 */ /* 0x000fce0000000000 */
.L_x_98:
[----:B------:R-:W-:Y:S05]  /*4de0*/  BSYNC.RECONVERGENT B0 ;  /* 0x0000000000007941 */ /* 0x000fea0003800200 */
.L_x_97:
        /* <DEDUP_REMOVED lines=40> */
[----:B------:R-:W-:-:S03]  /*5070*/  MOV R15, 0x391fcb8e ;  /* 0x391fcb8e000f7802 */ /* 0x000fc60000000f00 */
        /* <DEDUP_REMOVED lines=30> */
.L_x_102:
[----:B------:R-:W-:-:S07]  /*5260*/  FADD R0, R28, 2 ;  /* 0x400000001c007421 */ /* 0x000fce0000000000 */
.L_x_101:
[----:B------:R-:W-:Y:S05]  /*5270*/  BSYNC.RECONVERGENT B0 ;  /* 0x0000000000007941 */ /* 0x000fea0003800200 */
.L_x_100:
        /* <DEDUP_REMOVED lines=38> */
[----:B------:R-:W-:Y:S01]  /*54e0*/  FMUL R10, R10, R15 ;  /* 0x0000000f0a0a7220 */ /* 0x000fe20000400000 */
[----:B------:R-:W-:Y:S02]  /*54f0*/  HFMA2 R15, -RZ, RZ, 0.64013671875, -15.109375 ;  /* 0x391fcb8eff0f7431 */ /* 0x000fe400000001ff */
        /* <DEDUP_REMOVED lines=20> */
[----:B------:R-:W-:Y:S02]  /*5640*/  IADD3 R8, PT, PT, R2, 0x7f000000, RZ ;  /* 0x7f00000002087810 */ /* 0x000fe40007ffe0ff */
[----:B-1----:R-:W-:Y:S01]  /*5650*/  LEA R13, R13, -R2, 0x17 ;  /* 0x800000020d0d7211 */ /* 0x002fe200078eb8ff */
[----:B------:R-:W-:Y:S01]  /*5660*/  FFMA R15, R0, R15, 0.0096188392490148544312 ;  /* 0x3c1d9856000f7423 */ /* 0x000fe2000000000f */
[----:B------:R-:W-:-:S03]  /*5670*/  FSEL R2, RZ, +INF , !P2 ;  /* 0x7f800000ff027808 */ /* 0x000fc60005000000 */
        /* <DEDUP_REMOVED lines=10> */
.L_x_105:
[----:B------:R-:W-:-:S07]  /*5720*/  FADD R2, R29, 2 ;  /* 0x400000001d027421 */ /* 0x000fce0000000000 */
.L_x_104:
[----:B------:R-:W-:Y:S05]  /*5730*/  BSYNC.RECONVERGENT B0 ;  /* 0x0000000000007941 */ /* 0x000fea0003800200 */
.L_x_103:
        /* <DEDUP_REMOVED lines=36> */
[----:B------:R-:W-:Y:S02]  /*5980*/  MOV R15, 0x391fcb8e ;  /* 0x391fcb8e000f7802 */ /* 0x000fe40000000f00 */
        /* <DEDUP_REMOVED lines=34> */
.L_x_108:
[----:B------:R-:W-:-:S07]  /*5bb0*/  FADD R0, R31, 2 ;  /* 0x400000001f007421 */ /* 0x000fce0000000000 */
.L_x_107:
[----:B------:R-:W-:Y:S05]  /*5bc0*/  BSYNC.RECONVERGENT B0 ;  /* 0x0000000000007941 */ /* 0x000fea0003800200 */
.L_x_106:
        /* <DEDUP_REMOVED lines=74> */
.L_x_111:
[----:B------:R-:W-:-:S07]  /*6070*/  FADD R2, R34, 2 ;  /* 0x4000000022027421 */ /* 0x000fce0000000000 */
.L_x_110:
[----:B------:R-:W-:Y:S05]  /*6080*/  BSYNC.RECONVERGENT B0 ;  /* 0x0000000000007941 */ /* 0x000fea0003800200 */
.L_x_109:
        /* <DEDUP_REMOVED lines=71> */
.L_x_114:
[----:B------:R-:W-:-:S07]  /*6500*/  FADD R0, R35, 2 ;  /* 0x4000000023007421 */ /* 0x000fce0000000000 */
.L_x_113:
[----:B------:R-:W-:Y:S05]  /*6510*/  BSYNC.RECONVERGENT B0 ;  /* 0x0000000000007941 */ /* 0x000fea0003800200 */
.L_x_112:
[----:B------:R-:W-:Y:S01]  /*6520*/  FSETP.NEU.AND P0, PT, R37, 1, PT ;  /* 0x3f8000002500780b */ /* 0x000fe20003f0d000 */
[----:B------:R-:W-:Y:S01]  /*6530*/  FMUL R33, R33, R4 ;  /* 0x0000000421217220 */ /* 0x000fe20000400000 */
[----:B------:R-:W-:Y:S01]  /*6540*/  BSSY.RECONVERGENT B0, `(.L_x_115) ;  /* 0x0000048000007945 */ /* 0x000fe20003800200 */
[----:B------:R-:W-:Y:S02]  /*6550*/  HFMA2 R2, -RZ, RZ, 1.875, 0 ;  /* 0x3f800000ff027431 */ /* 0x000fe400000001ff */
[----:B------:R-:W-:-:S04]  /*6560*/  FFMA R0, R33, 2, R0 ;  /* 0x4000000021007823 */ /* 0x000fc80000000000 */
[----:B------:R-:W-:-:S04]  /*6570*/  FADD R7, R7, R0 ;  /* 0x0000000007077221 */ /* 0x000fc80000000000 */
[----:B------:R-:W-:Y:S05]  /*6580*/  @!P0 BRA `(.L_x_116) ;  /* 0x00000004000c8947 */ /* 0x000fea0003800000 */
        /* <DEDUP_REMOVED lines=66> */
.L_x_117:
[----:B------:R-:W-:-:S07]  /*69b0*/  FADD R2, R37, 2 ;  /* 0x4000000025027421 */ /* 0x000fce0000000000 */
.L_x_116:
[----:B------:R-:W-:Y:S05]  /*69c0*/  BSYNC.RECONVERGENT B0 ;  /* 0x0000000000007941 */ /* 0x000fea0003800200 */
.L_x_115:
        /* <DEDUP_REMOVED lines=71> */
.L_x_120:
[----:B------:R-:W-:-:S07]  /*6e40*/  FADD R2, R38, 2 ;  /* 0x4000000026027421 */ /* 0x000fce0000000000 */
.L_x_119:
[----:B------:R-:W-:Y:S05]  /*6e50*/  BSYNC.RECONVERGENT B0 ;  /* 0x0000000000007941 */ /* 0x000fea0003800200 */
.L_x_118:
[----:B------:R-:W-:Y:S01]  /*6e60*/  FSETP.NEU.AND P0, PT, R6, 1, PT ;  /* 0x3f8000000600780b */ /* 0x000fe20003f0d000 */
[----:B------:R-:W-:Y:S01]  /*6e70*/  FMUL R3, R32, R4 ;  /* 0x0000000420037220 */ /* 0x000fe20000400000 */
[----:B------:R-:W-:Y:S03]  /*6e80*/  BSSY.RECONVERGENT B0, `(.L_x_121) ;  /* 0x0000048000007945 */ /* 0x000fe60003800200 */
[----:B------:R-:W-:Y:S01]  /*6e90*/  FFMA R2, R3, 2, R2 ;  /* 0x4000000003027823 */ /* 0x000fe20000000002 */
[----:B------:R-:W-:-:S03]  /*6ea0*/  HFMA2 R3, -RZ, RZ, 1.875, 0 ;  /* 0x3f800000ff037431 */ /* 0x000fc600000001ff */
        /* <DEDUP_REMOVED lines=68> */
.L_x_123:
[----:B------:R-:W-:-:S07]  /*72f0*/  FADD R3, R6, 2 ;  /* 0x4000000006037421 */ /* 0x000fce0000000000 */
.L_x_122:
[----:B------:R-:W-:Y:S05]  /*7300*/  BSYNC.RECONVERGENT B0 ;  /* 0x0000000000007941 */ /* 0x000fea0003800200 */
.L_x_121:
        /* <DEDUP_REMOVED lines=71> */
.L_x_126:
[----:B------:R-:W-:-:S07]  /*7780*/  FADD R2, R36, 2 ;  /* 0x4000000024027421 */ /* 0x000fce0000000000 */
.L_x_125:
[----:B------:R-:W-:Y:S05]  /*7790*/  BSYNC.RECONVERGENT B0 ;  /* 0x0000000000007941 */ /* 0x000fea0003800200 */
.L_x_124:
[----:B------:R-:W-:Y:S01]  /*77a0*/  FMUL R9, R9, R4 ;  /* 0x0000000409097220 */ /* 0x000fe20000400000 */
[----:B------:R-:W-:Y:S01]  /*77b0*/  FSETP.NEU.AND P0, PT, R0, RZ, PT ;  /* 0x000000ff0000720b */ /* 0x000fe20003f0d000 */
[----:B------:R-:W-:Y:S01]  /*77c0*/  BSSY.RECONVERGENT B0, `(.L_x_127) ;  /* 0x0000015000007945 */ /* 0x000fe20003800200 */
[----:B------:R-:W-:Y:S01]  /*77d0*/  MOV R3, 0x7f800000 ;  /* 0x7f80000000037802 */ /* 0x000fe20000000f00 */
[----:B------:R-:W-:-:S04]  /*77e0*/  FFMA R2, R9, 2, R2 ;  /* 0x4000000009027823 */ /* 0x000fc80000000002 */
[----:B------:R-:W-:-:S05]  /*77f0*/  FADD R7, R7, R2 ;  /* 0x0000000207077221 */ /* 0x000fca0000000000 */
[----:B------:R-:W-:-:S04]  /*7800*/  FSETP.EQ.AND P0, PT, R7, RZ, P0 ;  /* 0x000000ff0700720b */ /* 0x000fc80000702000 */
[----:B------:R-:W-:-:S13]  /*7810*/  FSETP.EQ.OR P0, PT, R7, RZ, P0 ;  /* 0x000000ff0700720b */ /* 0x000fda0000702400 */
[----:B------:R-:W-:Y:S05]  /*7820*/  @P0 BRA `(.L_x_128) ;  /* 0x0000000000380947 */ /* 0x000fea0003800000 */
[----:B------:R-:W0:Y:S01]  /*7830*/  MUFU.RCP R2, R7 ;  /* 0x0000000700027308 */ /* 0x000e220000001000 */
[----:B------:R-:W-:Y:S07]  /*7840*/  BSSY.RECONVERGENT B1, `(.L_x_128) ;  /* 0x000000c000017945 */ /* 0x000fee0003800200 */
[----:B------:R-:W1:Y:S01]  /*7850*/  FCHK P0, R0, R7 ;  /* 0x0000000700007302 */ /* 0x000e620000000000 */
[----:B0-----:R-:W-:-:S04]  /*7860*/  FFMA R3, -R7, R2, 1 ;  /* 0x3f80000007037423 */ /* 0x001fc80000000102 */
[----:B------:R-:W-:-:S04]  /*7870*/  FFMA R3, R2, R3, R2 ;  /* 0x0000000302037223 */ /* 0x000fc80000000002 */
[----:B------:R-:W-:-:S04]  /*7880*/  FFMA R2, R0, R3, RZ ;  /* 0x0000000300027223 */ /* 0x000fc800000000ff */
[----:B------:R-:W-:-:S04]  /*7890*/  FFMA R4, -R7, R2, R0 ;  /* 0x0000000207047223 */ /* 0x000fc80000000100 */
[----:B------:R-:W-:Y:S01]  /*78a0*/  FFMA R3, R3, R4, R2 ;  /* 0x0000000403037223 */ /* 0x000fe20000000002 */
[----:B-1----:R-:W-:Y:S06]  /*78b0*/  @!P0 BRA `(.L_x_129) ;  /* 0x0000000000108947 */ /* 0x002fec0003800000 */
[----:B------:R-:W-:Y:S02]  /*78c0*/  MOV R3, R0 ;  /* 0x0000000000037202 */ /* 0x000fe40000000f00 */
[----:B------:R-:W-:Y:S02]  /*78d0*/  MOV R4, R7 ;  /* 0x0000000700047202 */ /* 0x000fe40000000f00 */
[----:B------:R-:W-:-:S07]  /*78e0*/  MOV R6, 0x7900 ;  /* 0x0000790000067802 */ /* 0x000fce0000000f00 */
[----:B------:R-:W-:Y:S05]  /*78f0*/  CALL.REL.NOINC `($__internal_0_$__cuda_sm3x_div_rn_noftz_f32_slowpath) ;  /* 0x00000000007c7944 */ /* 0x000fea0003c00000 */
.L_x_129:
[----:B------:R-:W-:Y:S05]  /*7900*/  BSYNC.RECONVERGENT B1 ;  /* 0x0000000000017941 */ /* 0x000fea0003800200 */
.L_x_128:
[----:B------:R-:W-:Y:S05]  /*7910*/  BSYNC.RECONVERGENT B0 ;  /* 0x0000000000007941 */ /* 0x000fea0003800200 */
.L_x_127:
[----:B------:R-:W0:Y:S01]  /*7920*/  S2R R5, SR_CgaCtaId ;  /* 0x0000000000057919 */ /* 0x000e220000008800 */
[----:B------:R-:W-:-:S04]  /*7930*/  MOV R0, 0x400 ;  /* 0x0000040000007802 */ /* 0x000fc80000000f00 */
[----:B0-----:R-:W-:Y:S02]  /*7940*/  LEA R21, R5, R0, 0x18 ;  /* 0x0000000005157211 */ /* 0x001fe400078ec0ff */
[----:B------:R-:W-:-:S03]  /*7950*/  IADD3 R0, PT, PT, R0, 0x3000, RZ ;  /* 0x0000300000007810 */ /* 0x000fc60007ffe0ff */
[----:B------:R0:W1:Y:S01]  /*7960*/  LDS R4, [R21+0x3000] ;  /* 0x0030000015047984 */ /* 0x0000620000000800 */
[----:B------:R-:W-:-:S07]  /*7970*/  LEA R0, R5, R0, 0x18 ;  /* 0x0000000005007211 */ /* 0x000fce00078ec0ff */
.L_x_130:
[C---:B-1----:R-:W-:Y:S01]  /*7980*/  FMNMX R5, R4.reuse, R3, !PT ;  /* 0x0000000304057209 */ /* 0x042fe20007800000 */
[----:B------:R-:W-:Y:S05]  /*7990*/  YIELD ;  /* 0x0000000000007946 */ /* 0x000fea0003800000 */
[----:B------:R-:W1:Y:S02]  /*79a0*/  ATOMS.CAS R5, [R0], R4, R5 ;  /* 0x000000040005738d */ /* 0x000e640000000005 */
[-C--:B-1----:R-:W-:Y:S02]  /*79b0*/  ISETP.NE.AND P0, PT, R4, R5.reuse, PT ;  /* 0x000000050400720c */ /* 0x082fe40003f05270 */
[----:B------:R-:W-:-:S11]  /*79c0*/  MOV R4, R5 ;  /* 0x0000000500047202 */ /* 0x000fd60000000f00 */
[----:B------:R-:W-:Y:S05]  /*79d0*/  @P0 BRA `(.L_x_130) ;  /* 0xfffffffc00e80947 */ /* 0x000fea000383ffff */
.L_x_5:
[----:B------:R-:W1:Y:S01]  /*79e0*/  S2R R0, SR_TID.X ;  /* 0x0000000000007919 */ /* 0x000e620000002100 */
[----:B------:R-:W-:Y:S05]  /*79f0*/  WARPSYNC.ALL ;  /* 0x0000000000007948 */ /* 0x000fea0003800000 */
[----:B------:R-:W1:Y:S01]  /*7a00*/  S2R R3, SR_TID.Y ;  /* 0x0000000000037919 */ /* 0x000e620000002200 */
[----:B------:R-:W1:Y:S01]  /*7a10*/  S2R R2, SR_TID.Z ;  /* 0x0000000000027919 */ /* 0x000e620000002300 */
[----:B------:R-:W-:Y:S01]  /*7a20*/  BAR.SYNC.DEFER_BLOCKING 0x0 ;  /* 0x0000000000007b1d */ /* 0x000fe20000010000 */
[----:B-1----:R-:W-:-:S13]  /*7a30*/  LOP3.LUT P0, RZ, R2, R0, R3, 0xfe, !PT ;  /* 0x0000000002ff7212 */ /* 0x002fda000780fe03 */
[----:B------:R-:W-:Y:S05]  /*7a40*/  @P0 EXIT ;  /* 0x000000000000094d */ /* 0x000fea0003800000 */
[----:B------:R-:W1:Y:S01]  /*7a50*/  LDC.64 R2, c[0x0][0x398] ;  /* 0x0000e600ff027b82 */ /* 0x000e620000000a00 */
[----:B0-----:R-:W0:Y:S04]  /*7a60*/  LDS R21, [R21+0x3000] ;  /* 0x0030000015157984 */ /* 0x001e280000000800 */
[----:B01----:R1:W5:Y:S02]  /*7a70*/  LDG.E R4, desc[UR6][R2.64] ;  /* 0x0000000602047981 */ /* 0x003364000c1e1900 */
.L_x_131:
[----:B-----5:R-:W-:Y:S01]  /*7a80*/  FMNMX R5, R21, R4, !PT ;  /* 0x0000000415057209 */ /* 0x020fe20007800000 */
[----:B------:R-:W-:Y:S05]  /*7a90*/  YIELD ;  /* 0x0000000000007946 */ /* 0x000fea0003800000 */
[----:B------:R-:W2:Y:S02]  /*7aa0*/  ATOMG.E.CAS.STRONG.GPU PT, R5, [R2], R4, R5 ;  /* 0x00000004020573a9 */ /* 0x000ea400001ee105 */
[-C--:B--2---:R-:W-:Y:S02]  /*7ab0*/  ISETP.NE.AND P0, PT, R4, R5.reuse, PT ;  /* 0x000000050400720c */ /* 0x084fe40003f05270 */
[----:B------:R-:W-:-:S11]  /*7ac0*/  MOV R4, R5 ;  /* 0x0000000500047202 */ /* 0x000fd60000000f00 */
[----:B------:R-:W-:Y:S05]  /*7ad0*/  @P0 BRA `(.L_x_131) ;  /* 0xfffffffc00e80947 */ /* 0x000fea000383ffff */
[----:B------:R-:W-:Y:S05]  /*7ae0*/  EXIT ;  /* 0x000000000000794d */ /* 0x000fea0003800000 */
        .weak           $__internal_0_$__cuda_sm3x_div_rn_noftz_f32_slowpath
        .type           $__internal_0_$__cuda_sm3x_div_rn_noftz_f32_slowpath,@function
        .size           $__internal_0_$__cuda_sm3x_div_rn_noftz_f32_slowpath,(.L_x_174 - $__internal_0_$__cuda_sm3x_div_rn_noftz_f32_slowpath)
$__internal_0_$__cuda_sm3x_div_rn_noftz_f32_slowpath:
[----:B------:R-:W-:Y:S01]  /*7af0*/  SHF.R.U32.HI R7, RZ, 0x17, R4 ;  /* 0x00000017ff077819 */ /* 0x000fe20000011604 */
[----:B------:R-:W-:Y:S01]  /*7b00*/  BSSY.RECONVERGENT B2, `(.L_x_132) ;  /* 0x0000062000027945 */ /* 0x000fe20003800200 */
[----:B------:R-:W-:Y:S02]  /*7b10*/  SHF.R.U32.HI R5, RZ, 0x17, R3 ;  /* 0x00000017ff057819 */ /* 0x000fe40000011603 */
[----:B------:R-:W-:Y:S02]  /*7b20*/  LOP3.LUT R11, R7, 0xff, RZ, 0xc0, !PT ;  /* 0x000000ff070b7812 */ /* 0x000fe400078ec0ff */
[----:B------:R-:W-:Y:S02]  /*7b30*/  LOP3.LUT R9, R5, 0xff, RZ, 0xc0, !PT ;  /* 0x000000ff05097812 */ /* 0x000fe400078ec0ff */
[----:B------:R-:W-:Y:S02]  /*7b40*/  IADD3 R8, PT, PT, R11, -0x1, RZ ;  /* 0xffffffff0b087810 */ /* 0x000fe40007ffe0ff */
[----:B------:R-:W-:-:S02]  /*7b50*/  IADD3 R7, PT, PT, R9, -0x1, RZ ;  /* 0xffffffff09077810 */ /* 0x000fc40007ffe0ff */
[----:B------:R-:W-:-:S04]  /*7b60*/  ISETP.GT.U32.AND P0, PT, R8, 0xfd, PT ;  /* 0x000000fd0800780c */ /* 0x000fc80003f04070 */
[----:B------:R-:W-:-:S13]  /*7b70*/  ISETP.GT.U32.OR P0, PT, R7, 0xfd, P0 ;  /* 0x000000fd0700780c */ /* 0x000fda0000704470 */
[----:B------:R-:W-:Y:S01]  /*7b80*/  @!P0 MOV R5, RZ ;  /* 0x000000ff00058202 */ /* 0x000fe20000000f00 */
[----:B------:R-:W-:Y:S06]  /*7b90*/  @!P0 BRA `(.L_x_133) ;  /* 0x00000000005c8947 */ /* 0x000fec0003800000 */
[----:B------:R-:W-:Y:S02]  /*7ba0*/  FSETP.GTU.FTZ.AND P0, PT, |R3|, +INF , PT ;  /* 0x7f8000000300780b */ /* 0x000fe40003f1c200 */
[----:B------:R-:W-:-:S04]  /*7bb0*/  FSETP.GTU.FTZ.AND P1, PT, |R4|, +INF , PT ;  /* 0x7f8000000400780b */ /* 0x000fc80003f3c200 */
[----:B------:R-:W-:-:S13]  /*7bc0*/  PLOP3.LUT P0, PT, P0, P1, PT, 0xf8, 0x8f ;  /* 0x00000000008f781c */ /* 0x000fda0000703f70 */
[----:B------:R-:W-:Y:S05]  /*7bd0*/  @P0 BRA `(.L_x_134) ;  /* 0x00000004004c0947 */ /* 0x000fea0003800000 */
[----:B------:R-:W-:-:S13]  /*7be0*/  LOP3.LUT P0, RZ, R4, 0x7fffffff, R3, 0xc8, !PT ;  /* 0x7fffffff04ff7812 */ /* 0x000fda000780c803 */
[----:B------:R-:W-:Y:S05]  /*7bf0*/  @!P0 BRA `(.L_x_135) ;  /* 0x00000004003c8947 */ /* 0x000fea0003800000 */
[C---:B------:R-:W-:Y:S02]  /*7c00*/  FSETP.NEU.FTZ.AND P1, PT, |R3|.reuse, +INF , PT ;  /* 0x7f8000000300780b */ /* 0x040fe40003f3d200 */
[----:B------:R-:W-:Y:S02]  /*7c10*/  FSETP.NEU.FTZ.AND P2, PT, |R4|, +INF , PT ;  /* 0x7f8000000400780b */ /* 0x000fe40003f5d200 */
[----:B------:R-:W-:-:S11]  /*7c20*/  FSETP.NEU.FTZ.AND P0, PT, |R3|, +INF , PT ;  /* 0x7f8000000300780b */ /* 0x000fd60003f1d200 */
[----:B------:R-:W-:Y:S05]  /*7c30*/  @!P2 BRA !P1, `(.L_x_135) ;  /* 0x00000004002ca947 */ /* 0x000fea0004800000 */
[----:B------:R-:W-:-:S04]  /*7c40*/  LOP3.LUT P1, RZ, R3, 0x7fffffff, RZ, 0xc0, !PT ;  /* 0x7fffffff03ff7812 */ /* 0x000fc8000782c0ff */
[----:B------:R-:W-:-:S13]  /*7c50*/  PLOP3.LUT P1, PT, P2, P1, PT, 0x2f, 0xf2 ;  /* 0x0000000000f2781c */ /* 0x000fda0001722577 */
[----:B------:R-:W-:Y:S05]  /*7c60*/  @P1 BRA `(.L_x_136) ;  /* 0x0000000400181947 */ /* 0x000fea0003800000 */
[----:B------:R-:W-:-:S04]  /*7c70*/  LOP3.LUT P1, RZ, R4, 0x7fffffff, RZ, 0xc0, !PT ;  /* 0x7fffffff04ff7812 */ /* 0x000fc8000782c0ff */
[----:B------:R-:W-:-:S13]  /*7c80*/  PLOP3.LUT P0, PT, P0, P1, PT, 0x2f, 0xf2 ;  /* 0x0000000000f2781c */ /* 0x000fda0000702577 */
[----:B------:R-:W-:Y:S05]  /*7c90*/  @P0 BRA `(.L_x_137) ;  /* 0x0000000400000947 */ /* 0x000fea0003800000 */
[----:B------:R-:W-:Y:S02]  /*7ca0*/  ISETP.GE.AND P0, PT, R7, RZ, PT ;  /* 0x000000ff0700720c */ /* 0x000fe40003f06270 */
[----:B------:R-:W-:-:S11]  /*7cb0*/  ISETP.GE.AND P1, PT, R8, RZ, PT ;  /* 0x000000ff0800720c */ /* 0x000fd60003f26270 */
[----:B------:R-:W-:Y:S01]  /*7cc0*/  @P0 MOV R5, RZ ;  /* 0x000000ff00050202 */ /* 0x000fe20000000f00 */
[----:B------:R-:W-:Y:S01]  /*7cd0*/  @!P0 FFMA R3, R3, 1.84467440737095516160e+19, RZ ;  /* 0x5f80000003038823 */ /* 0x000fe200000000ff */
[----:B------:R-:W-:Y:S01]  /*7ce0*/  @!P0 MOV R5, 0xffffffc0 ;  /* 0xffffffc000058802 */ /* 0x000fe20000000f00 */
[----:B------:R-:W-:-:S03]  /*7cf0*/  @!P1 FFMA R4, R4, 1.84467440737095516160e+19, RZ ;  /* 0x5f80000004049823 */ /* 0x000fc600000000ff */
[----:B------:R-:W-:-:S07]  /*7d00*/  @!P1 IADD3 R5, PT, PT, R5, 0x40, RZ ;  /* 0x0000004005059810 */ /* 0x000fce0007ffe0ff */
.L_x_133:
[----:B------:R-:W-:Y:S01]  /*7d10*/  LEA R7, R11, 0xc0800000, 0x17 ;  /* 0xc08000000b077811 */ /* 0x000fe200078eb8ff */
[----:B------:R-:W-:Y:S03]  /*7d20*/  BSSY.RECONVERGENT B3, `(.L_x_138) ;  /* 0x0000036000037945 */ /* 0x000fe60003800200 */
[----:B------:R-:W-:Y:S02]  /*7d30*/  IADD3 R7, PT, PT, -R7, R4, RZ ;  /* 0x0000000407077210 */ /* 0x000fe40007ffe1ff */
[----:B------:R-:W-:Y:S02]  /*7d40*/  IADD3 R4, PT, PT, R9, -0x7f, RZ ;  /* 0xffffff8109047810 */ /* 0x000fe40007ffe0ff */
[----:B------:R-:W0:Y:S01]  /*7d50*/  MUFU.RCP R8, R7 ;  /* 0x0000000700087308 */ /* 0x000e220000001000 */
[----:B------:R-:W-:Y:S02]  /*7d60*/  FADD.FTZ R10, -R7, -RZ ;  /* 0x800000ff070a7221 */ /* 0x000fe40000010100 */
[C---:B------:R-:W-:Y:S01]  /*7d70*/  IMAD R3, R4.reuse, -0x800000, R3 ;  /* 0xff80000004037824 */ /* 0x040fe200078e0203 */
[----:B------:R-:W-:-:S04]  /*7d80*/  IADD3 R4, PT, PT, R4, 0x7f, -R11 ;  /* 0x0000007f04047810 */ /* 0x000fc80007ffe80b */
[----:B------:R-:W-:Y:S01]  /*7d90*/  IADD3 R4, PT, PT, R4, R5, RZ ;  /* 0x0000000504047210 */ /* 0x000fe20007ffe0ff */
[----:B0-----:R-:W-:-:S04]  /*7da0*/  FFMA R9, R8, R10, 1 ;  /* 0x3f80000008097423 */ /* 0x001fc8000000000a */
[----:B------:R-:W-:-:S04]  /*7db0*/  FFMA R13, R8, R9, R8 ;  /* 0x00000009080d7223 */ /* 0x000fc80000000008 */
[----:B------:R-:W-:-:S04]  /*7dc0*/  FFMA R8, R3, R13, RZ ;  /* 0x0000000d03087223 */ /* 0x000fc800000000ff */
[----:B------:R-:W-:-:S04]  /*7dd0*/  FFMA R9, R10, R8, R3 ;  /* 0x000000080a097223 */ /* 0x000fc80000000003 */
[----:B------:R-:W-:-:S04]  /*7de0*/  FFMA R12, R13, R9, R8 ;  /* 0x000000090d0c7223 */ /* 0x000fc80000000008 */
[----:B------:R-:W-:-:S04]  /*7df0*/  FFMA R9, R10, R12, R3 ;  /* 0x0000000c0a097223 */ /* 0x000fc80000000003 */
[----:B------:R-:W-:-:S05]  /*7e00*/  FFMA R8, R13, R9, R12 ;  /* 0x000000090d087223 */ /* 0x000fca000000000c */
[----:B------:R-:W-:-:S04]  /*7e10*/  SHF.R.U32.HI R3, RZ, 0x17, R8 ;  /* 0x00000017ff037819 */ /* 0x000fc80000011608 */
[----:B------:R-:W-:-:S04]  /*7e20*/  LOP3.LUT R3, R3, 0xff, RZ, 0xc0, !PT ;  /* 0x000000ff03037812 */ /* 0x000fc800078ec0ff */
[----:B------:R-:W-:-:S04]  /*7e30*/  IADD3 R7, PT, PT, R3, R4, RZ ;  /* 0x0000000403077210 */ /* 0x000fc80007ffe0ff */
[----:B------:R-:W-:-:S04]  /*7e40*/  IADD3 R3, PT, PT, R7, -0x1, RZ ;  /* 0xffffffff07037810 */ /* 0x000fc80007ffe0ff */
[----:B------:R-:W-:-:S13]  /*7e50*/  ISETP.GE.U32.AND P0, PT, R3, 0xfe, PT ;  /* 0x000000fe0300780c */ /* 0x000fda0003f06070 */
[----:B------:R-:W-:Y:S05]  /*7e60*/  @!P0 BRA `(.L_x_139) ;  /* 0x0000000000808947 */ /* 0x000fea0003800000 */
[----:B------:R-:W-:-:S13]  /*7e70*/  ISETP.GT.AND P0, PT, R7, 0xfe, PT ;  /* 0x000000fe0700780c */ /* 0x000fda0003f04270 */
[----:B------:R-:W-:Y:S05]  /*7e80*/  @P0 BRA `(.L_x_140) ;  /* 0x00000000006c0947 */ /* 0x000fea0003800000 */
[----:B------:R-:W-:-:S13]  /*7e90*/  ISETP.GE.AND P0, PT, R7, 0x1, PT ;  /* 0x000000010700780c */ /* 0x000fda0003f06270 */
[----:B------:R-:W-:Y:S05]  /*7ea0*/  @P0 BRA `(.L_x_141) ;  /* 0x0000000000740947 */ /* 0x000fea0003800000 */
[----:B------:R-:W-:Y:S02]  /*7eb0*/  ISETP.GE.AND P0, PT, R7, -0x18, PT ;  /* 0xffffffe80700780c */ /* 0x000fe40003f06270 */
[----:B------:R-:W-:-:S11]  /*7ec0*/  LOP3.LUT R8, R8, 0x80000000, RZ, 0xc0, !PT ;  /* 0x8000000008087812 */ /* 0x000fd600078ec0ff */
[----:B------:R-:W-:Y:S05]  /*7ed0*/  @!P0 BRA `(.L_x_141) ;  /* 0x0000000000688947 */ /* 0x000fea0003800000 */
[-CC-:B------:R-:W-:Y:S01]  /*7ee0*/  FFMA.RZ R3, R13, R9.reuse, R12.reuse ;  /* 0x000000090d037223 */ /* 0x180fe2000000c00c */
[----:B------:R-:W-:Y:S01]  /*7ef0*/  IADD3 R10, PT, PT, R7, 0x20, RZ ;  /* 0x00000020070a7810 */ /* 0x000fe20007ffe0ff */
[-CC-:B------:R-:W-:Y:S01]  /*7f00*/  FFMA.RM R4, R13, R9.reuse, R12.reuse ;  /* 0x000000090d047223 */ /* 0x180fe2000000400c */
[----:B------:R-:W-:Y:S02]  /*7f10*/  ISETP.NE.AND P2, PT, R7, RZ, PT ;  /* 0x000000ff0700720c */ /* 0x000fe40003f45270 */
[----:B------:R-:W-:Y:S01]  /*7f20*/  LOP3.LUT R5, R3, 0x7fffff, RZ, 0xc0, !PT ;  /* 0x007fffff03057812 */ /* 0x000fe200078ec0ff */
[----:B------:R-:W-:Y:S01]  /*7f30*/  FFMA.RP R3, R13, R9, R12 ;  /* 0x000000090d037223 */ /* 0x000fe2000000800c */
[----:B------:R-:W-:Y:S02]  /*7f40*/  ISETP.NE.AND P1, PT, R7, RZ, PT ;  /* 0x000000ff0700720c */ /* 0x000fe40003f25270 */
[----:B------:R-:W-:Y:S02]  /*7f50*/  LOP3.LUT R5, R5, 0x800000, RZ, 0xfc, !PT ;  /* 0x0080000005057812 */ /* 0x000fe400078efcff */
[----:B------:R-:W-:-:S02]  /*7f60*/  IADD3 R7, PT, PT, -R7, RZ, RZ ;  /* 0x000000ff07077210 */ /* 0x000fc40007ffe1ff */
[----:B------:R-:W-:Y:S02]  /*7f70*/  SHF.L.U32 R10, R5, R10, RZ ;  /* 0x0000000a050a7219 */ /* 0x000fe400000006ff */
[----:B------:R-:W-:Y:S02]  /*7f80*/  FSETP.NEU.FTZ.AND P0, PT, R3, R4, PT ;  /* 0x000000040300720b */ /* 0x000fe40003f1d000 */
[----:B------:R-:W-:Y:S02]  /*7f90*/  SEL R4, R7, RZ, P2 ;  /* 0x000000ff07047207 */ /* 0x000fe40001000000 */
[----:B------:R-:W-:Y:S02]  /*7fa0*/  ISETP.NE.AND P1, PT, R10, RZ, P1 ;  /* 0x000000ff0a00720c */ /* 0x000fe40000f25270 */
[----:B------:R-:W-:Y:S02]  /*7fb0*/  SHF.R.U32.HI R4, RZ, R4, R5 ;  /* 0x00000004ff047219 */ /* 0x000fe40000011605 */
[----:B------:R-:W-:-:S02]  /*7fc0*/  PLOP3.LUT P0, PT, P0, P1, PT, 0xf8, 0x8f ;  /* 0x00000000008f781c */ /* 0x000fc40000703f70 */
[----:B------:R-:W-:Y:S02]  /*7fd0*/  SHF.R.U32.HI R10, RZ, 0x1, R4 ;  /* 0x00000001ff0a7819 */ /* 0x000fe40000011604 */
[----:B------:R-:W-:-:S04]  /*7fe0*/  SEL R3, RZ, 0x1, !P0 ;  /* 0x00000001ff037807 */ /* 0x000fc80004000000 */
[----:B------:R-:W-:-:S04]  /*7ff0*/  LOP3.LUT R3, R3, 0x1, R10, 0xf8, !PT ;  /* 0x0000000103037812 */ /* 0x000fc800078ef80a */
[----:B------:R-:W-:-:S04]  /*8000*/  LOP3.LUT R3, R3, R4, RZ, 0xc0, !PT ;  /* 0x0000000403037212 */ /* 0x000fc800078ec0ff */
[----:B------:R-:W-:-:S04]  /*8010*/  IADD3 R3, PT, PT, R10, R3, RZ ;  /* 0x000000030a037210 */ /* 0x000fc80007ffe0ff */
[----:B------:R-:W-:Y:S01]  /*8020*/  LOP3.LUT R8, R3, R8, RZ, 0xfc, !PT ;  /* 0x0000000803087212 */ /* 0x000fe200078efcff */
[----:B------:R-:W-:Y:S06]  /*8030*/  BRA `(.L_x_141) ;  /* 0x0000000000107947 */ /* 0x000fec0003800000 */
.L_x_140:
[----:B------:R-:W-:-:S04]  /*8040*/  LOP3.LUT R8, R8, 0x80000000, RZ, 0xc0, !PT ;  /* 0x8000000008087812 */ /* 0x000fc800078ec0ff */
[----:B------:R-:W-:Y:S01]  /*8050*/  LOP3.LUT R8, R8, 0x7f800000, RZ, 0xfc, !PT ;  /* 0x7f80000008087812 */ /* 0x000fe200078efcff */
[----:B------:R-:W-:Y:S06]  /*8060*/  BRA `(.L_x_141) ;  /* 0x0000000000047947 */ /* 0x000fec0003800000 */
.L_x_139:
[----:B------:R-:W-:-:S07]  /*8070*/  LEA R8, R4, R8, 0x17 ;  /* 0x0000000804087211 */ /* 0x000fce00078eb8ff */
.L_x_141:
[----:B------:R-:W-:Y:S05]  /*8080*/  BSYNC.RECONVERGENT B3 ;  /* 0x0000000000037941 */ /* 0x000fea0003800200 */
.L_x_138:
[----:B------:R-:W-:Y:S05]  /*8090*/  BRA `(.L_x_142) ;  /* 0x0000000000207947 */ /* 0x000fea0003800000 */
.L_x_137:
[----:B------:R-:W-:-:S04]  /*80a0*/  LOP3.LUT R3, R4, 0x80000000, R3, 0x48, !PT ;  /* 0x8000000004037812 */ /* 0x000fc800078e4803 */
[----:B------:R-:W-:Y:S01]  /*80b0*/  LOP3.LUT R8, R3, 0x7f800000, RZ, 0xfc, !PT ;  /* 0x7f80000003087812 */ /* 0x000fe200078efcff */
[----:B------:R-:W-:Y:S06]  /*80c0*/  BRA `(.L_x_142) ;  /* 0x0000000000147947 */ /* 0x000fec0003800000 */
.L_x_136:
[----:B------:R-:W-:Y:S01]  /*80d0*/  LOP3.LUT R8, R4, 0x80000000, R3, 0x48, !PT ;  /* 0x8000000004087812 */ /* 0x000fe200078e4803 */
[----:B------:R-:W-:Y:S06]  /*80e0*/  BRA `(.L_x_142) ;  /* 0x00000000000c7947 */ /* 0x000fec0003800000 */
.L_x_135:
[----:B------:R-:W0:Y:S01]  /*80f0*/  MUFU.RSQ R8, -QNAN ;  /* 0xffc0000000087908 */ /* 0x000e220000001400 */
[----:B------:R-:W-:Y:S05]  /*8100*/  BRA `(.L_x_142) ;  /* 0x0000000000047947 */ /* 0x000fea0003800000 */
.L_x_134:
[----:B------:R-:W-:-:S07]  /*8110*/  FADD.FTZ R8, R3, R4 ;  /* 0x0000000403087221 */ /* 0x000fce0000010000 */
.L_x_142:
[----:B------:R-:W-:Y:S05]  /*8120*/  BSYNC.RECONVERGENT B2 ;  /* 0x0000000000027941 */ /* 0x000fea0003800200 */
.L_x_132:
[----:B------:R-:W-:Y:S01]  /*8130*/  HFMA2 R7, -RZ, RZ, 0, 0 ;  /* 0x00000000ff077431 */ /* 0x000fe200000001ff */
[----:B0-----:R-:W-:-:S03]  /*8140*/  MOV R3, R8 ;  /* 0x0000000800037202 */ /* 0x001fc60000000f00 */
[----:B------:R-:W-:Y:S05]  /*8150*/  RET.REL.NODEC R6 `(_Z15decisionKernel2PfS_S_S_ffffi) ;  /* 0xffffff7c06a87950 */ /* 0x000fea0003c3ffff */
.L_x_143:
[----:B------:R-:W-:-:S00]  /*8160*/  BRA `(.L_x_143) ;  /* 0xfffffffc00fc7947 */ /* 0x000fc0000383ffff */
[----:B------:R-:W-:-:S00]  /*8170*/  NOP ;  /* 0x0000000000007918 */ /* 0x000fc00000000000 */
        /* <DEDUP_REMOVED lines=8> */
.L_x_174:


//--------------------- .text._Z15decisionKernel1PfS_S_fffi --------------------------
	.section	.text._Z15decisionKernel1PfS_S_fffi,"ax",@progbits
	.align	128
        .global         _Z15decisionKernel1PfS_S_fffi
        .type           _Z15decisionKernel1PfS_S_fffi,@function
        .size           _Z15decisionKernel1PfS_S_fffi,(.L_x_175 - _Z15decisionKernel1PfS_S_fffi)
        .other          _Z15decisionKernel1PfS_S_fffi,@"STO_CUDA_ENTRY STV_DEFAULT"
_Z15decisionKernel1PfS_S_fffi:
.text._Z15decisionKernel1PfS_S_fffi:
[----:B------:R-:W-:Y:S01]  /*0000*/  LDC R1, c[0x0][0x37c] ;  /* 0x0000df00ff017b82 */ /* 0x000fe20000000800 */
[----:B------:R-:W0:Y:S01]  /*0010*/  S2R R10, SR_TID.Z ;  /* 0x00000000000a7919 */ /* 0x000e220000002300 */
[----:B------:R-:W1:Y:S01]  /*0020*/  LDCU UR4, c[0x0][0x360] ;  /* 0x00006c00ff0477ac */ /* 0x000e620008000800 */
[----:B------:R-:W2:Y:S01]  /*0030*/  S2R R11, SR_TID.Y ;  /* 0x00000000000b7919 */ /* 0x000ea20000002200 */
[----:B------:R-:W2:Y:S01]  /*0040*/  LDCU UR5, c[0x0][0x364] ;  /* 0x00006c80ff0577ac */ /* 0x000ea20008000800 */
[----:B------:R-:W1:Y:S01]  /*0050*/  S2R R6, SR_TID.X ;  /* 0x0000000000067919 */ /* 0x000e620000002100 */
[----:B------:R-:W0:Y:S01]  /*0060*/  LDCU UR6, c[0x0][0x368] ;  /* 0x00006d00ff0677ac */ /* 0x000e220008000800 */
[----:B------:R-:W1:Y:S01]  /*0070*/  S2R R5, SR_CTAID.X ;  /* 0x0000000000057919 */ /* 0x000e620000002500 */
[----:B------:R-:W3:Y:S01]  /*0080*/  LDCU UR7, c[0x0][0x3a4] ;  /* 0x00007480ff0777ac */ /* 0x000ee20008000800 */
[----:B------:R-:W2:Y:S01]  /*0090*/  S2R R4, SR_CTAID.Y ;  /* 0x0000000000047919 */ /* 0x000ea20000002600 */
[----:B------:R-:W4:Y:S01]  /*00a0*/  LDCU.64 UR8, c[0x0][0x358] ;  /* 0x00006b00ff0877ac */ /* 0x000f220008000a00 */
[----:B------:R-:W0:Y:S01]  /*00b0*/  S2R R9, SR_CTAID.Z ;  /* 0x0000000000097919 */ /* 0x000e220000002700 */
[----:B-1----:R-:W-:-:S02]  /*00c0*/  IMAD R5, R5, UR4, R6 ;  /* 0x0000000405057c24 */ /* 0x002fc4000f8e0206 */
[----:B--2---:R-:W-:Y:S02]  /*00d0*/  IMAD R4, R4, UR5, R11 ;  /* 0x0000000504047c24 */ /* 0x004fe4000f8e020b */
[----:B0-----:R-:W-:Y:S01]  /*00e0*/  IMAD R9, R9, UR6, R10 ;  /* 0x0000000609097c24 */ /* 0x001fe2000f8e020a */
[----:B---3--:R-:W-:-:S04]  /*00f0*/  UIADD3 UR6, UPT, UPT, UR7, 0x2, URZ ;  /* 0x0000000207067890 */ /* 0x008fc8000fffe0ff */
[----:B------:R-:W-:-:S04]  /*0100*/  VIMNMX3 R0, R5, R4, R9, !PT ;  /* 0x000000040500720f */ /* 0x000fc80007800109 */
[----:B------:R-:W-:-:S13]  /*0110*/  ISETP.GE.AND P1, PT, R0, UR6, PT ;  /* 0x0000000600007c0c */ /* 0x000fda000bf26270 */
[----:B------:R-:W0:Y:S01]  /*0120*/  @!P1 LDC.64 R2, c[0x0][0x380] ;  /* 0x0000e000ff029b82 */ /* 0x000e220000000a00 */
[----:B------:R-:W-:-:S04]  /*0130*/  @!P1 IMAD R0, R9, UR6, R4 ;  /* 0x0000000609009c24 */ /* 0x000fc8000f8e0204 */
[----:B------:R-:W-:-:S04]  /*0140*/  @!P1 IMAD R7, R0, UR6, R5 ;  /* 0x0000000600079c24 */ /* 0x000fc8000f8e0205 */
[----:B0-----:R-:W-:-:S06]  /*0150*/  @!P1 IMAD.WIDE R2, R7, 0x4, R2 ;  /* 0x0000000407029825 */ /* 0x001fcc00078e0202 */
[----:B----4-:R-:W2:Y:S01]  /*0160*/  @!P1 LDG.E R3, desc[UR8][R2.64] ;  /* 0x0000000802039981 */ /* 0x010ea2000c1e1900 */
[----:B------:R-:W0:Y:S01]  /*0170*/  S2UR UR5, SR_CgaCtaId ;  /* 0x00000000000579c3 */ /* 0x000e220000008800 */
[----:B------:R-:W-:Y:S01]  /*0180*/  UMOV UR4, 0x400 ;  /* 0x0000040000047882 */ /* 0x000fe20000000000 */
[----:B------:R-:W-:-:S04]  /*0190*/  ISETP.NE.AND P0, PT, R9, RZ, PT ;  /* 0x000000ff0900720c */ /* 0x000fc80003f05270 */
[----:B------:R-:W-:-:S04]  /*01a0*/  ISETP.EQ.OR P0, PT, R4, RZ, !P0 ;  /* 0x000000ff0400720c */ /* 0x000fc80004702670 */
[----:B------:R-:W-:-:S04]  /*01b0*/  ISETP.LT.OR P0, PT, R5, 0x1, P0 ;  /* 0x000000010500780c */ /* 0x000fc80000701670 */
[----:B------:R-:W-:-:S04]  /*01c0*/  ISETP.GT.OR P0, PT, R5, UR7, P0 ;  /* 0x0000000705007c0c */ /* 0x000fc80008704670 */
[----:B------:R-:W-:-:S04]  /*01d0*/  ISETP.GT.OR P0, PT, R4, UR7, P0 ;  /* 0x0000000704007c0c */ /* 0x000fc80008704670 */
[----:B------:R-:W-:Y:S01]  /*01e0*/  ISETP.GT.OR P0, PT, R9, UR7, P0 ;  /* 0x0000000709007c0c */ /* 0x000fe20008704670 */
[----:B0-----:R-:W-:-:S06]  /*01f0*/  ULEA UR4, UR5, UR4, 0x18 ;  /* 0x0000000405047291 */ /* 0x001fcc000f8ec0ff */
[----:B------:R-:W-:-:S04]  /*0200*/  LEA R0, R6, UR4, 0x8 ;  /* 0x0000000406007c11 */ /* 0x000fc8000f8e40ff */
[----:B------:R-:W-:-:S04]  /*0210*/  LEA R7, R11, R0, 0x5 ;  /* 0x000000000b077211 */ /* 0x000fc800078e28ff */
[----:B------:R-:W-:-:S05]  /*0220*/  LEA R8, R10, R7, 0x2 ;  /* 0x000000070a087211 */ /* 0x000fca00078e10ff */
[----:B--2---:R0:W-:Y:S01]  /*0230*/  @!P1 STS [R8], R3 ;  /* 0x0000000308009388 */ /* 0x0041e20000000800 */
[----:B------:R-:W-:Y:S06]  /*0240*/  BAR.SYNC.DEFER_BLOCKING 0x0 ;  /* 0x0000000000007b1d */ /* 0x000fec0000010000 */
[----:B------:R-:W-:Y:S05]  /*0250*/  @P0 EXIT ;  /* 0x000000000000094d */ /* 0x000fea0003800000 */
[----:B------:R-:W-:Y:S01]  /*0260*/  ISETP.GE.U32.AND P0, PT, R6, 0x8, PT ;  /* 0x000000080600780c */ /* 0x000fe20003f06070 */
[----:B------:R-:W-:Y:S04]  /*0270*/  BSSY.RECONVERGENT B1, `(.L_x_144) ;  /* 0x0000019000017945 */ /* 0x000fe80003800200 */
[----:B------:R-:W-:Y:S08]  /*0280*/  BSSY.RELIABLE B0, `(.L_x_145) ;  /* 0x000000f000007945 */ /* 0x000ff00003800100 */
[----:B------:R-:W-:Y:S05]  /*0290*/  @!P0 BRA `(.L_x_146) ;  /* 0x0000000000248947 */ /* 0x000fea0003800000 */
[----:B------:R-:W1:Y:S01]  /*02a0*/  LDCU.64 UR4, c[0x0][0x380] ;  /* 0x00007000ff0477ac */ /* 0x000e620008000a00 */
[----:B------:R-:W-:-:S04]  /*02b0*/  IMAD R0, R9, UR6, R4 ;  /* 0x0000000609007c24 */ /* 0x000fc8000f8e0204 */
[----:B------:R-:W-:-:S05]  /*02c0*/  IMAD R0, R0, UR6, RZ ;  /* 0x0000000600007c24 */ /* 0x000fca000f8e02ff */
[----:B------:R-:W-:-:S05]  /*02d0*/  IADD3 R0, P0, PT, R0, R5, RZ ;  /* 0x0000000500007210 */ /* 0x000fca0007f1e0ff */
[----:B0-----:R-:W-:Y:S01]  /*02e0*/  IMAD.X R3, RZ, RZ, RZ, P0 ;  /* 0x000000ffff037224 */ /* 0x001fe200000e06ff */
[----:B-1----:R-:W-:-:S04]  /*02f0*/  LEA R12, P0, R0, UR4, 0x2 ;  /* 0x00000004000c7c11 */ /* 0x002fc8000f8010ff */
[----:B------:R-:W-:-:S05]  /*0300*/  LEA.HI.X R13, R0, UR5, R3, 0x2, P0 ;  /* 0x00000005000d7c11 */ /* 0x000fca00080f1403 */
[----:B------:R0:W5:Y:S01]  /*0310*/  LDG.E R12, desc[UR8][R12.64+0x4] ;  /* 0x000004080c0c7981 */ /* 0x000162000c1e1900 */
[----:B------:R-:W-:Y:S05]  /*0320*/  BRA `(.L_x_147) ;  /* 0x0000000000107947 */ /* 0x000fea0003800000 */
.L_x_146:
[----:B------:R1:W2:Y:S01]  /*0330*/  LDS R12, [R8+0x100] ;  /* 0x00010000080c7984 */ /* 0x0002a20000000800 */
[----:B------:R-:W-:-:S13]  /*0340*/  ISETP.NE.AND P0, PT, R6, RZ, PT ;  /* 0x000000ff0600720c */ /* 0x000fda0003f05270 */
[----:B------:R-:W-:Y:S05]  /*0350*/  @!P0 BREAK.RELIABLE B0 ;  /* 0x0000000000008942 */ /* 0x000fea0003800100 */
[----:B-1----:R-:W-:Y:S05]  /*0360*/  @!P0 BRA `(.L_x_148) ;  /* 0x00000000000c8947 */ /* 0x002fea0003800000 */
.L_x_147:
[----:B------:R-:W-:Y:S05]  /*0370*/  BSYNC.RELIABLE B0 ;  /* 0x0000000000007941 */ /* 0x000fea0003800100 */
.L_x_145:
[----:B0-----:R1:W3:Y:S01]  /*0380*/  LDS R13, [R8+-0x100] ;  /* 0xffff0000080d7984 */ /* 0x0012e20000000800 */
[----:B------:R-:W-:Y:S05]  /*0390*/  BRA `(.L_x_149) ;  /* 0x0000000000187947 */ /* 0x000fea0003800000 */
.L_x_148:
[----:B0-----:R-:W0:Y:S01]  /*03a0*/  LDC.64 R2, c[0x0][0x380] ;  /* 0x0000e000ff027b82 */ /* 0x001e220000000a00 */
[----:B------:R-:W-:-:S04]  /*03b0*/  IMAD R0, R9, UR6, R4 ;  /* 0x0000000609007c24 */ /* 0x000fc8000f8e0204 */
[----:B------:R-:W-:-:S05]  /*03c0*/  IMAD R0, R0, UR6, R5 ;  /* 0x0000000600007c24 */ /* 0x000fca000f8e0205 */
[----:B------:R-:W-:-:S05]  /*03d0*/  IADD3 R7, PT, PT, R0, -0x1, RZ ;  /* 0xffffffff00077810 */ /* 0x000fca0007ffe0ff */
[----:B0-----:R-:W-:-:S05]  /*03e0*/  IMAD.WIDE.U32 R2, R7, 0x4, R2 ;  /* 0x0000000407027825 */ /* 0x001fca00078e0002 */
[----:B------:R0:W5:Y:S02]  /*03f0*/  LDG.E R13, desc[UR8][R2.64] ;  /* 0x00000008020d7981 */ /* 0x000164000c1e1900 */
.L_x_149:
[----:B------:R-:W-:Y:S05]  /*0400*/  BSYNC.RECONVERGENT B1 ;  /* 0x0000000000017941 */ /* 0x000fea0003800200 */
.L_x_144:
[----:B------:R-:W-:Y:S05]  /*0410*/  WARPSYNC.ALL ;  /* 0x0000000000007948 */ /* 0x000fea0003800000 */
[----:B------:R-:W4:Y:S01]  /*0420*/  LDC R7, c[0x0][0x398] ;  /* 0x0000e600ff077b82 */ /* 0x000f220000000800 */
[----:B0-----:R-:W-:Y:S01]  /*0430*/  IMAD.MOV.U32 R2, RZ, RZ, 0x3f000000 ;  /* 0x3f000000ff027424 */ /* 0x001fe200078e00ff */
[----:B----4-:R-:W0:Y:S08]  /*0440*/  MUFU.RCP R0, R7 ;  /* 0x0000000700007308 */ /* 0x010e300000001000 */
[----:B------:R-:W4:Y:S01]  /*0450*/  FCHK P0, R2, R7 ;  /* 0x0000000702007302 */ /* 0x000f220000000000 */
[----:B0-----:R-:W-:-:S04]  /*0460*/  FFMA R3, R0, -R7, 1 ;  /* 0x3f80000000037423 */ /* 0x001fc80000000807 */
[----:B------:R-:W-:-:S04]  /*0470*/  FFMA R0, R0, R3, R0 ;  /* 0x0000000300007223 */ /* 0x000fc80000000000 */
[----:B------:R-:W-:-:S04]  /*0480*/  FFMA R3, R0, 0.5, RZ ;  /* 0x3f00000000037823 */ /* 0x000fc800000000ff */
[----:B------:R-:W-:-:S04]  /*0490*/  FFMA R6, R3, -R7, 0.5 ;  /* 0x3f00000003067423 */ /* 0x000fc80000000807 */
[----:B------:R-:W-:Y:S01]  /*04a0*/  FFMA R0, R0, R6, R3 ;  /* 0x0000000600007223 */ /* 0x000fe20000000003 */
[----:B----4-:R-:W-:Y:S06]  /*04b0*/  @!P0 BRA `(.L_x_150) ;  /* 0x00000000000c8947 */ /* 0x010fec0003800000 */
[----:B------:R-:W0:Y:S01]  /*04c0*/  LDC R3, c[0x0][0x398] ;  /* 0x0000e600ff037b82 */ /* 0x000e220000000800 */
[----:B------:R-:W-:-:S07]  /*04d0*/  MOV R6, 0x4f0 ;  /* 0x000004f000067802 */ /* 0x000fce0000000f00 */
[----:B0123-5:R-:W-:Y:S05]  /*04e0*/  CALL.REL.NOINC `($__internal_1_$__cuda_sm3x_div_rn_noftz_f32_slowpath) ;  /* 0x0000000400c07944 */ /* 0x02ffea0003c00000 */
.L_x_150:
[----:B------:R-:W0:Y:S01]  /*04f0*/  LDC.64 R14, c[0x0][0x388] ;  /* 0x0000e200ff0e7b82 */ /* 0x000e220000000a00 */
[----:B------:R-:W-:Y:S01]  /*0500*/  IMAD R3, R9, UR6, R4 ;  /* 0x0000000609037c24 */ /* 0x000fe2000f8e0204 */
[----:B------:R-:W-:Y:S01]  /*0510*/  ISETP.GE.U32.AND P0, PT, R11, 0x8, PT ;  /* 0x000000080b00780c */ /* 0x000fe20003f06070 */
[----:B------:R-:W-:Y:S04]  /*0520*/  BSSY.RECONVERGENT B2, `(.L_x_151) ;  /* 0x000001e000027945 */ /* 0x000fe80003800200 */
[----:B------:R-:W-:Y:S01]  /*0530*/  BSSY.RELIABLE B1, `(.L_x_152) ;  /* 0x0000016000017945 */ /* 0x000fe20003800100 */
[----:B------:R-:W-:Y:S02]  /*0540*/  IMAD R16, R3, UR6, RZ ;  /* 0x0000000603107c24 */ /* 0x000fe4000f8e02ff */
[C-C-:B--23-5:R-:W-:Y:S01]  /*0550*/  FADD R3, -R13.reuse, R12.reuse ;  /* 0x0000000c0d037221 */ /* 0x16cfe20000000100 */
[----:B------:R-:W-:Y:S01]  /*0560*/  FADD R13, |R13|, |R12| ;  /* 0x4000000c0d0d7221 */ /* 0x000fe20000000200 */
[----:B------:R-:W2:Y:S01]  /*0570*/  LDC.64 R6, c[0x0][0x390] ;  /* 0x0000e400ff067b82 */ /* 0x000ea20000000a00 */
[----:B------:R-:W-:Y:S01]  /*0580*/  IADD3 R17, PT, PT, R5, R16, RZ ;  /* 0x0000001005117210 */ /* 0x000fe20007ffe0ff */
[-C--:B------:R-:W-:Y:S01]  /*0590*/  FMUL R3, R3, R0.reuse ;  /* 0x0000000003037220 */ /* 0x080fe20000400000 */
[----:B------:R-:W-:-:S03]  /*05a0*/  FMUL R13, R13, R0 ;  /* 0x000000000d0d7220 */ /* 0x000fc60000400000 */
[----:B0-----:R-:W-:-:S05]  /*05b0*/  IMAD.WIDE.U32 R14, R17, 0x4, R14 ;  /* 0x00000004110e7825 */ /* 0x001fca00078e000e */
[----:B------:R0:W-:Y:S01]  /*05c0*/  STG.E desc[UR8][R14.64], R3 ;  /* 0x000000030e007986 */ /* 0x0001e2000c101908 */
[----:B--2---:R-:W-:-:S05]  /*05d0*/  IMAD.WIDE.U32 R6, R17, 0x4, R6 ;  /* 0x0000000411067825 */ /* 0x004fca00078e0006 */
[----:B------:R0:W-:Y:S01]  /*05e0*/  STG.E desc[UR8][R6.64], R13 ;  /* 0x0000000d06007986 */ /* 0x0001e2000c101908 */
[----:B------:R-:W-:Y:S05]  /*05f0*/  @!P0 BRA `(.L_x_153) ;  /* 0x0000000000148947 */ /* 0x000fea0003800000 */
[----:B0-----:R-:W0:Y:S01]  /*0600*/  LDC.64 R12, c[0x0][0x380] ;  /* 0x0000e000ff0c7b82 */ /* 0x001e220000000a00 */
[----:B------:R-:W-:-:S04]  /*0610*/  VIADD R17, R17, UR6 ;  /* 0x0000000611117c36 */ /* 0x000fc80008000000 */
[----:B0-----:R-:W-:-:S06]  /*0620*/  IMAD.WIDE.U32 R12, R17, 0x4, R12 ;  /* 0x00000004110c7825 */ /* 0x001fcc00078e000c */
[----:B------:R0:W5:Y:S01]  /*0630*/  LDG.E R12, desc[UR8][R12.64] ;  /* 0x000000080c0c7981 */ /* 0x000162000c1e1900 */
[----:B------:R-:W-:Y:S05]  /*0640*/  BRA `(.L_x_154) ;  /* 0x0000000000107947 */ /* 0x000fea0003800000 */
.L_x_153:
[----:B------:R2:W3:Y:S01]  /*0650*/  LDS R12, [R8+0x20] ;  /* 0x00002000080c7984 */ /* 0x0004e20000000800 */
[----:B------:R-:W-:-:S13]  /*0660*/  ISETP.NE.AND P0, PT, R11, RZ, PT ;  /* 0x000000ff0b00720c */ /* 0x000fda0003f05270 */
[----:B------:R-:W-:Y:S05]  /*0670*/  @!P0 BREAK.RELIABLE B1 ;  /* 0x0000000000018942 */ /* 0x000fea0003800100 */
[----:B--2---:R-:W-:Y:S05]  /*0680*/  @!P0 BRA `(.L_x_155) ;  /* 0x00000000000c8947 */ /* 0x004fea0003800000 */
.L_x_154:
[----:B------:R-:W-:Y:S05]  /*0690*/  BSYNC.RELIABLE B1 ;  /* 0x0000000000017941 */ /* 0x000fea0003800100 */
.L_x_152:
[----:B0-----:R2:W4:Y:S01]  /*06a0*/  LDS R13, [R8+-0x20] ;  /* 0xffffe000080d7984 */ /* 0x0015220000000800 */
[----:B------:R-:W-:Y:S05]  /*06b0*/  BRA `(.L_x_156) ;  /* 0x0000000000107947 */ /* 0x000fea0003800000 */
.L_x_155:
[----:B0-----:R-:W0:Y:S01]  /*06c0*/  LDC.64 R6, c[0x0][0x380] ;  /* 0x0000e000ff067b82 */ /* 0x001e220000000a00 */
[----:B------:R-:W-:-:S05]  /*06d0*/  IADD3 R3, PT, PT, R5, -UR6, R16 ;  /* 0x8000000605037c10 */ /* 0x000fca000fffe010 */
[----:B0-----:R-:W-:-:S05]  /*06e0*/  IMAD.WIDE.U32 R6, R3, 0x4, R6 ;  /* 0x0000000403067825 */ /* 0x001fca00078e0006 */
[----:B------:R0:W5:Y:S02]  /*06f0*/  LDG.E R13, desc[UR8][R6.64] ;  /* 0x00000008060d7981 */ /* 0x000164000c1e1900 */
.L_x_156:
[----:B------:R-:W-:Y:S05]  /*0700*/  BSYNC.RECONVERGENT B2 ;  /* 0x0000000000027941 */ /* 0x000fea0003800200 */
.L_x_151:
[----:B------:R-:W-:Y:S05]  /*0710*/  WARPSYNC.ALL ;  /* 0x0000000000007948 */ /* 0x000fea0003800000 */
[----:B0-----:R-:W0:Y:S02]  /*0720*/  LDC R7, c[0x0][0x39c] ;  /* 0x0000e700ff077b82 */ /* 0x001e240000000800 */
        /* <DEDUP_REMOVED lines=8> */
[----:B------:R-:W0:Y:S01]  /*07b0*/  LDC R3, c[0x0][0x39c] ;  /* 0x0000e700ff037b82 */ /* 0x000e220000000800 */
[----:B------:R-:W-:-:S07]  /*07c0*/  MOV R6, 0x7e0 ;  /* 0x000007e000067802 */ /* 0x000fce0000000f00 */
[----:B0-2345:R-:W-:Y:S05]  /*07d0*/  CALL.REL.NOINC `($__internal_1_$__cuda_sm3x_div_rn_noftz_f32_slowpath) ;  /* 0x0000000400047944 */ /* 0x03dfea0003c00000 */
.L_x_157:
[----:B------:R-:W0:Y:S01]  /*07e0*/  LDC.64 R14, c[0x0][0x388] ;  /* 0x0000e200ff0e7b82 */ /* 0x000e220000000a00 */
[----:B------:R-:W-:Y:S01]  /*07f0*/  IADD3 R11, PT, PT, R9, UR6, RZ ;  /* 0x00000006090b7c10 */ /* 0x000fe2000fffe0ff */
[C-C-:B---345:R-:W-:Y:S01]  /*0800*/  FADD R3, -R13.reuse, R12.reuse ;  /* 0x0000000c0d037221 */ /* 0x178fe20000000100 */
[----:B------:R-:W-:Y:S01]  /*0810*/  FADD R17, |R13|, |R12| ;  /* 0x4000000c0d117221 */ /* 0x000fe20000000200 */
[----:B------:R-:W-:Y:S01]  /*0820*/  ISETP.GE.U32.AND P0, PT, R10, 0x8, PT ;  /* 0x000000080a00780c */ /* 0x000fe20003f06070 */
[----:B------:R-:W-:Y:S01]  /*0830*/  BSSY.RECONVERGENT B2, `(.L_x_158) ;  /* 0x0000020000027945 */ /* 0x000fe20003800200 */
[----:B------:R-:W-:Y:S02]  /*0840*/  IMAD R16, R11, UR6, R4 ;  /* 0x000000060b107c24 */ /* 0x000fe4000f8e0204 */
[-C--:B------:R-:W-:Y:S01]  /*0850*/  FMUL R3, R3, R0.reuse ;  /* 0x0000000003037220 */ /* 0x080fe20000400000 */
[----:B------:R-:W1:Y:S01]  /*0860*/  LDC.64 R6, c[0x0][0x390] ;  /* 0x0000e400ff067b82 */ /* 0x000e620000000a00 */
[----:B------:R-:W-:Y:S01]  /*0870*/  FMUL R17, R17, R0 ;  /* 0x0000000011117220 */ /* 0x000fe20000400000 */
[----:B------:R-:W-:Y:S01]  /*0880*/  IMAD R13, R16, UR6, R5 ;  /* 0x00000006100d7c24 */ /* 0x000fe2000f8e0205 */
[----:B------:R-:W-:Y:S03]  /*0890*/  BSSY.RELIABLE B3, `(.L_x_159) ;  /* 0x0000010000037945 */ /* 0x000fe60003800100 */
[----:B0-----:R-:W-:-:S05]  /*08a0*/  IMAD.WIDE.U32 R14, R13, 0x4, R14 ;  /* 0x000000040d0e7825 */ /* 0x001fca00078e000e */
[----:B------:R0:W-:Y:S01]  /*08b0*/  STG.E desc[UR8][R14.64], R3 ;  /* 0x000000030e007986 */ /* 0x0001e2000c101908 */
[----:B-1----:R-:W-:-:S05]  /*08c0*/  IMAD.WIDE.U32 R6, R13, 0x4, R6 ;  /* 0x000000040d067825 */ /* 0x002fca00078e0006 */
[----:B------:R0:W-:Y:S01]  /*08d0*/  STG.E desc[UR8][R6.64], R17 ;  /* 0x0000001106007986 */ /* 0x0001e2000c101908 */
[----:B------:R-:W-:Y:S05]  /*08e0*/  @!P0 BRA `(.L_x_160) ;  /* 0x0000000000188947 */ /* 0x000fea0003800000 */
[----:B------:R-:W1:Y:S01]  /*08f0*/  LDC.64 R12, c[0x0][0x380] ;  /* 0x0000e000ff0c7b82 */ /* 0x000e620000000a00 */
[----:B------:R-:W-:-:S04]  /*0900*/  IMAD.IADD R0, R4, 0x1, R11 ;  /* 0x0000000104007824 */ /* 0x000fc800078e020b */
[----:B0-----:R-:W-:-:S04]  /*0910*/  IMAD R3, R0, UR6, R5 ;  /* 0x0000000600037c24 */ /* 0x001fc8000f8e0205 */
[----:B-1----:R-:W-:-:S06]  /*0920*/  IMAD.WIDE.U32 R12, R3, 0x4, R12 ;  /* 0x00000004030c7825 */ /* 0x002fcc00078e000c */
[----:B------:R0:W5:Y:S01]  /*0930*/  LDG.E R12, desc[UR8][R12.64] ;  /* 0x000000080c0c7981 */ /* 0x000162000c1e1900 */
[----:B------:R-:W-:Y:S05]  /*0940*/  BRA `(.L_x_161) ;  /* 0x0000000000107947 */ /* 0x000fea0003800000 */
.L_x_160:
[----:B------:R1:W3:Y:S01]  /*0950*/  LDS R12, [R8+0x4] ;  /* 0x00000400080c7984 */ /* 0x0002e20000000800 */
[----:B------:R-:W-:-:S13]  /*0960*/  ISETP.NE.AND P0, PT, R10, RZ, PT ;  /* 0x000000ff0a00720c */ /* 0x000fda0003f05270 */
[----:B------:R-:W-:Y:S05]  /*0970*/  @!P0 BREAK.RELIABLE B3 ;  /* 0x0000000000038942 */ /* 0x000fea0003800100 */
[----:B-1----:R-:W-:Y:S05]  /*0980*/  @!P0 BRA `(.L_x_162) ;  /* 0x00000000000c8947 */ /* 0x002fea0003800000 */
.L_x_161:
[----:B------:R-:W-:Y:S05]  /*0990*/  BSYNC.RELIABLE B3 ;  /* 0x0000000000037941 */ /* 0x000fea0003800100 */
.L_x_159:
[----:B------:R1:W4:Y:S01]  /*09a0*/  LDS R9, [R8+-0x4] ;  /* 0xfffffc0008097984 */ /* 0x0003220000000800 */
[----:B------:R-:W-:Y:S05]  /*09b0*/  BRA `(.L_x_163) ;  /* 0x00000000001c7947 */ /* 0x000fea0003800000 */
.L_x_162:
[----:B------:R-:W1:Y:S01]  /*09c0*/  LDCU UR4, c[0x0][0x3a4] ;  /* 0x00007480ff0477ac */ /* 0x000e620008000800 */
[----:B0-----:R-:W0:Y:S01]  /*09d0*/  LDC.64 R6, c[0x0][0x380] ;  /* 0x0000e000ff067b82 */ /* 0x001e220000000a00 */
[----:B-1----:R-:W-:-:S04]  /*09e0*/  IADD3 R9, PT, PT, R4, -UR4, R9 ;  /* 0x8000000404097c10 */ /* 0x002fc8000fffe009 */
[----:B------:R-:W-:-:S05]  /*09f0*/  IADD3 R0, PT, PT, R9, -0x2, RZ ;  /* 0xfffffffe09007810 */ /* 0x000fca0007ffe0ff */
[----:B------:R-:W-:-:S04]  /*0a00*/  IMAD R3, R0, UR6, R5 ;  /* 0x0000000600037c24 */ /* 0x000fc8000f8e0205 */
[----:B0-----:R-:W-:-:S05]  /*0a10*/  IMAD.WIDE R6, R3, 0x4, R6 ;  /* 0x0000000403067825 */ /* 0x001fca00078e0206 */
[----:B------:R0:W5:Y:S02]  /*0a20*/  LDG.E R9, desc[UR8][R6.64] ;  /* 0x0000000806097981 */ /* 0x000164000c1e1900 */
.L_x_163:
[----:B------:R-:W-:Y:S05]  /*0a30*/  BSYNC.RECONVERGENT B2 ;  /* 0x0000000000027941 */ /* 0x000fea0003800200 */
.L_x_158:
        /* <DEDUP_REMOVED lines=13> */
.L_x_164:
[----:B------:R-:W0:Y:S01]  /*0b10*/  LDC.64 R6, c[0x0][0x388] ;  /* 0x0000e200ff067b82 */ /* 0x000e220000000a00 */
[----:B------:R-:W-:-:S04]  /*0b20*/  VIADD R11, R11, UR6 ;  /* 0x000000060b0b7c36 */ /* 0x000fc80008000000 */
[----:B------:R-:W-:Y:S02]  /*0b30*/  IMAD R4, R11, UR6, R4 ;  /* 0x000000060b047c24 */ /* 0x000fe4000f8e0204 */
[C-C-:B---345:R-:W-:Y:S01]  /*0b40*/  FADD R11, -R9.reuse, R12.reuse ;  /* 0x0000000c090b7221 */ /* 0x178fe20000000100 */
[----:B------:R-:W-:Y:S01]  /*0b50*/  FADD R9, |R9|, |R12| ;  /* 0x4000000c09097221 */ /* 0x000fe20000000200 */
[----:B------:R-:W1:Y:S01]  /*0b60*/  LDC.64 R2, c[0x0][0x390] ;  /* 0x0000e400ff027b82 */ /* 0x000e620000000a00 */
[----:B------:R-:W-:Y:S02]  /*0b70*/  IMAD R5, R4, UR6, R5 ;  /* 0x0000000604057c24 */ /* 0x000fe4000f8e0205 */
[-C--:B------:R-:W-:Y:S01]  /*0b80*/  FMUL R11, R11, R0.reuse ;  /* 0x000000000b0b7220 */ /* 0x080fe20000400000 */
[----:B------:R-:W-:Y:S01]  /*0b90*/  FMUL R9, R9, R0 ;  /* 0x0000000009097220 */ /* 0x000fe20000400000 */
[----:B0-----:R-:W-:-:S05]  /*0ba0*/  IMAD.WIDE.U32 R6, R5, 0x4, R6 ;  /* 0x0000000405067825 */ /* 0x001fca00078e0006 */
[----:B------:R-:W-:Y:S01]  /*0bb0*/  STG.E desc[UR8][R6.64], R11 ;  /* 0x0000000b06007986 */ /* 0x000fe2000c101908 */
[----:B-1----:R-:W-:-:S05]  /*0bc0*/  IMAD.WIDE.U32 R2, R5, 0x4, R2 ;  /* 0x0000000405027825 */ /* 0x002fca00078e0002 */
[----:B------:R-:W-:Y:S01]  /*0bd0*/  STG.E desc[UR8][R2.64], R9 ;  /* 0x0000000902007986 */ /* 0x000fe2000c101908 */
[----:B------:R-:W-:Y:S05]  /*0be0*/  EXIT ;  /* 0x000000000000794d */ /* 0x000fea0003800000 */
        .weak           $__internal_1_$__cuda_sm3x_div_rn_noftz_f32_slowpath
        .type           $__internal_1_$__cuda_sm3x_div_rn_noftz_f32_slowpath,@function
        .size           $__internal_1_$__cuda_sm3x_div_rn_noftz_f32_slowpath,(.L_x_175 - $__internal_1_$__cuda_sm3x_div_rn_noftz_f32_slowpath)
$__internal_1_$__cuda_sm3x_div_rn_noftz_f32_slowpath:
[----:B------:R-:W-:Y:S01]  /*0bf0*/  SHF.R.U32.HI R7, RZ, 0x17, R3 ;  /* 0x00000017ff077819 */ /* 0x000fe20000011603 */
[----:B------:R-:W-:Y:S01]  /*0c00*/  HFMA2 R15, -RZ, RZ, 1.75, 0 ;  /* 0x3f000000ff0f7431 */ /* 0x000fe200000001ff */
[----:B------:R-:W-:Y:S02]  /*0c10*/  SHF.R.U32.HI R0, RZ, 0x17, R2 ;  /* 0x00000017ff007819 */ /* 0x000fe40000011602 */
[----:B------:R-:W-:Y:S02]  /*0c20*/  LOP3.LUT R7, R7, 0xff, RZ, 0xc0, !PT ;  /* 0x000000ff07077812 */ /* 0x000fe400078ec0ff */
[----:B------:R-:W-:Y:S02]  /*0c30*/  LOP3.LUT R16, R0, 0xff, RZ, 0xc0, !PT ;  /* 0x000000ff00107812 */ /* 0x000fe400078ec0ff */
[----:B------:R-:W-:-:S03]  /*0c40*/  IADD3 R18, PT, PT, R7, -0x1, RZ ;  /* 0xffffffff07127810 */ /* 0x000fc60007ffe0ff */
[----:B------:R-:W-:Y:S01]  /*0c50*/  VIADD R17, R16, 0xffffffff ;  /* 0xffffffff10117836 */ /* 0x000fe20000000000 */
[----:B------:R-:W-:-:S04]  /*0c60*/  ISETP.GT.U32.AND P0, PT, R18, 0xfd, PT ;  /* 0x000000fd1200780c */ /* 0x000fc80003f04070 */
[----:B------:R-:W-:-:S13]  /*0c70*/  ISETP.GT.U32.OR P0, PT, R17, 0xfd, P0 ;  /* 0x000000fd1100780c */ /* 0x000fda0000704470 */
[----:B------:R-:W-:Y:S01]  /*0c80*/  @!P0 IMAD.MOV.U32 R14, RZ, RZ, RZ ;  /* 0x000000ffff0e8224 */ /* 0x000fe200078e00ff */
[----:B------:R-:W-:Y:S06]  /*0c90*/  @!P0 BRA `(.L_x_165) ;  /* 0x0000000000608947 */ /* 0x000fec0003800000 */
[----:B------:R-:W-:Y:S02]  /*0ca0*/  MOV R0, 0x3f000000 ;  /* 0x3f00000000007802 */ /* 0x000fe40000000f00 */
        /* <DEDUP_REMOVED lines=18> */
[----:B------:R-:W-:Y:S01]  /*0dd0*/  @P0 IMAD.MOV.U32 R14, RZ, RZ, RZ ;  /* 0x000000ffff0e0224 */ /* 0x000fe200078e00ff */
[----:B------:R-:W-:Y:S01]  /*0de0*/  @!P0 MOV R14, 0xffffffc0 ;  /* 0xffffffc0000e8802 */ /* 0x000fe20000000f00 */
[----:B------:R-:W-:Y:S01]  /*0df0*/  @!P0 FFMA R15, R0, 1.84467440737095516160e+19, RZ ;  /* 0x5f800000000f8823 */ /* 0x000fe200000000ff */
[----:B------:R-:W-:-:S03]  /*0e00*/  @!P1 FFMA R3, R3, 1.84467440737095516160e+19, RZ ;  /* 0x5f80000003039823 */ /* 0x000fc600000000ff */
[----:B------:R-:W-:-:S07]  /*0e10*/  @!P1 VIADD R14, R14, 0x40 ;  /* 0x000000400e0e9836 */ /* 0x000fce0000000000 */
.L_x_165:
[----:B------:R-:W-:Y:S01]  /*0e20*/  LEA R0, R7, 0xc0800000, 0x17 ;  /* 0xc080000007007811 */ /* 0x000fe200078eb8ff */
[----:B------:R-:W-:-:S03]  /*0e30*/  VIADD R18, R16, 0xffffff81 ;  /* 0xffffff8110127836 */ /* 0x000fc60000000000 */
[----:B------:R-:W-:Y:S01]  /*0e40*/  IADD3 R17, PT, PT, -R0, R3, RZ ;  /* 0x0000000300117210 */ /* 0x000fe20007ffe1ff */
[----:B------:R-:W-:-:S03]  /*0e50*/  IMAD R0, R18, -0x800000, R15 ;  /* 0xff80000012007824 */ /* 0x000fc600078e020f */
[----:B------:R0:W1:Y:S01]  /*0e60*/  MUFU.RCP R3, R17 ;  /* 0x0000001100037308 */ /* 0x0000620000001000 */
[----:B------:R-:W-:Y:S01]  /*0e70*/  FADD.FTZ R19, -R17, -RZ ;  /* 0x800000ff11137221 */ /* 0x000fe20000010100 */
[----:B0-----:R-:W-:-:S04]  /*0e80*/  IADD3 R17, PT, PT, R18, 0x7f, -R7 ;  /* 0x0000007f12117810 */ /* 0x001fc80007ffe807 */
[----:B------:R-:W-:Y:S01]  /*0e90*/  IADD3 R17, PT, PT, R17, R14, RZ ;  /* 0x0000000e11117210 */ /* 0x000fe20007ffe0ff */
[----:B-1----:R-:W-:-:S04]  /*0ea0*/  FFMA R16, R3, R19, 1 ;  /* 0x3f80000003107423 */ /* 0x002fc80000000013 */
[----:B------:R-:W-:-:S04]  /*0eb0*/  FFMA R3, R3, R16, R3 ;  /* 0x0000001003037223 */ /* 0x000fc80000000003 */
[----:B------:R-:W-:-:S04]  /*0ec0*/  FFMA R16, R0, R3, RZ ;  /* 0x0000000300107223 */ /* 0x000fc800000000ff */
[----:B------:R-:W-:-:S04]  /*0ed0*/  FFMA R15, R19, R16, R0 ;  /* 0x00000010130f7223 */ /* 0x000fc80000000000 */
[----:B------:R-:W-:-:S04]  /*0ee0*/  FFMA R16, R3, R15, R16 ;  /* 0x0000000f03107223 */ /* 0x000fc80000000010 */
[----:B------:R-:W-:-:S04]  /*0ef0*/  FFMA R15, R19, R16, R0 ;  /* 0x00000010130f7223 */ /* 0x000fc80000000000 */
[----:B------:R-:W-:-:S05]  /*0f00*/  FFMA R0, R3, R15, R16 ;  /* 0x0000000f03007223 */ /* 0x000fca0000000010 */
[----:B------:R-:W-:-:S04]  /*0f10*/  SHF.R.U32.HI R7, RZ, 0x17, R0 ;  /* 0x00000017ff077819 */ /* 0x000fc80000011600 */
[----:B------:R-:W-:-:S05]  /*0f20*/  LOP3.LUT R7, R7, 0xff, RZ, 0xc0, !PT ;  /* 0x000000ff07077812 */ /* 0x000fca00078ec0ff */
[----:B------:R-:W-:-:S05]  /*0f30*/  IMAD.IADD R18, R7, 0x1, R17 ;  /* 0x0000000107127824 */ /* 0x000fca00078e0211 */
        /* <DEDUP_REMOVED lines=11> */
[C---:B------:R-:W-:Y:S02]  /*0ff0*/  ISETP.NE.AND P2, PT, R18.reuse, RZ, PT ;  /* 0x000000ff1200720c */ /* 0x040fe40003f45270 */
[C---:B------:R-:W-:Y:S02]  /*1000*/  ISETP.NE.AND P1, PT, R18.reuse, RZ, PT ;  /* 0x000000ff1200720c */ /* 0x040fe40003f25270 */
[----:B------:R-:W-:Y:S01]  /*1010*/  LOP3.LUT R14, R7, 0x7fffff, RZ, 0xc0, !PT ;  /* 0x007fffff070e7812 */ /* 0x000fe200078ec0ff */
[CCC-:B------:R-:W-:Y:S01]  /*1020*/  FFMA.RP R7, R3.reuse, R15.reuse, R16.reuse ;  /* 0x0000000f03077223 */ /* 0x1c0fe20000008010 */
[----:B------:R-:W-:Y:S01]  /*1030*/  FFMA.RM R16, R3, R15, R16 ;  /* 0x0000000f03107223 */ /* 0x000fe20000004010 */
[----:B------:R-:W-:Y:S01]  /*1040*/  VIADD R3, R18, 0x20 ;  /* 0x0000002012037836 */ /* 0x000fe20000000000 */
        /* <DEDUP_REMOVED lines=11> */
[----:B------:R-:W-:-:S05]  /*1100*/  LOP3.LUT R7, R16, R7, RZ, 0xc0, !PT ;  /* 0x0000000710077212 */ /* 0x000fca00078ec0ff */
[----:B------:R-:W-:-:S05]  /*1110*/  IMAD.IADD R7, R14, 0x1, R7 ;  /* 0x000000010e077824 */ /* 0x000fca00078e0207 */
[----:B------:R-:W-:Y:S01]  /*1120*/  LOP3.LUT R0, R7, R0, RZ, 0xfc, !PT ;  /* 0x0000000007007212 */ /* 0x000fe200078efcff */
[----:B------:R-:W-:Y:S06]  /*1130*/  BRA `(.L_x_172) ;  /* 0x0000000000347947 */ /* 0x000fec0003800000 */
.L_x_171:
[----:B------:R-:W-:-:S04]  /*1140*/  LOP3.LUT R0, R0, 0x80000000, RZ, 0xc0, !PT ;  /* 0x8000000000007812 */ /* 0x000fc800078ec0ff */
[----:B------:R-:W-:Y:S01]  /*1150*/  LOP3.LUT R0, R0, 0x7f800000, RZ, 0xfc, !PT ;  /* 0x7f80000000007812 */ /* 0x000fe200078efcff */
[----:B------:R-:W-:Y:S06]  /*1160*/  BRA `(.L_x_172) ;  /* 0x0000000000287947 */ /* 0x000fec0003800000 */
.L_x_170:
[----:B------:R-:W-:Y:S01]  /*1170*/  LEA R0, R17, R0, 0x17 ;  /* 0x0000000011007211 */ /* 0x000fe200078eb8ff */
[----:B------:R-:W-:Y:S06]  /*1180*/  BRA `(.L_x_172) ;  /* 0x0000000000207947 */ /* 0x000fec0003800000 */
.L_x_169:
[----:B------:R-:W-:-:S04]  /*1190*/  LOP3.LUT R0, R3, 0x80000000, R15, 0x48, !PT ;  /* 0x8000000003007812 */ /* 0x000fc800078e480f */
[----:B------:R-:W-:Y:S01]  /*11a0*/  LOP3.LUT R0, R0, 0x7f800000, RZ, 0xfc, !PT ;  /* 0x7f80000000007812 */ /* 0x000fe200078efcff */
[----:B------:R-:W-:Y:S06]  /*11b0*/  BRA `(.L_x_172) ;  /* 0x0000000000147947 */ /* 0x000fec0003800000 */
.L_x_168:
[----:B------:R-:W-:Y:S01]  /*11c0*/  LOP3.LUT R0, R3, 0x80000000, R15, 0x48, !PT ;  /* 0x8000000003007812 */ /* 0x000fe200078e480f */
[----:B------:R-:W-:Y:S06]  /*11d0*/  BRA `(.L_x_172) ;  /* 0x00000000000c7947 */ /* 0x000fec0003800000 */
.L_x_167:
[----:B------:R-:W0:Y:S01]  /*11e0*/  MUFU.RSQ R0, -QNAN ;  /* 0xffc0000000007908 */ /* 0x000e220000001400 */
[----:B------:R-:W-:Y:S05]  /*11f0*/  BRA `(.L_x_172) ;  /* 0x0000000000047947 */ /* 0x000fea0003800000 */
.L_x_166:
[----:B------:R-:W-:-:S07]  /*1200*/  FADD.FTZ R0, R0, R3 ;  /* 0x0000000300007221 */ /* 0x000fce0000010000 */
.L_x_172:
[----:B------:R-:W-:-:S04]  /*1210*/  IMAD.MOV.U32 R7, RZ, RZ, 0x0 ;  /* 0x00000000ff077424 */ /* 0x000fc800078e00ff */
[----:B0-----:R-:W-:Y:S05]  /*1220*/  RET.REL.NODEC R6 `(_Z15decisionKernel1PfS_S_fffi) ;  /* 0xffffffec06747950 */ /* 0x001fea0003c3ffff */
.L_x_173:
        /* <DEDUP_REMOVED lines=13> */
.L_x_175:


//--------------------- .nv.shared._Z15decisionKernel2PfS_S_S_ffffi --------------------------
	.section	.nv.shared._Z15decisionKernel2PfS_S_S_ffffi,"aw",@nobits
	.sectionflags	@""
	.align	4
.nv.shared._Z15decisionKernel2PfS_S_S_ffffi:
	.zero		13316


//--------------------- .nv.shared.reserved.0     --------------------------
	.section	.nv.shared.reserved.0,"aw",@nobits
	.weak		__nv_reservedSMEM_offset_0_alias
	.size		__nv_reservedSMEM_offset_0_alias, 0, 64
	.other		__nv_reservedSMEM_offset_0_alias,@"STO_CUDA_RESERVED_SHARED STV_DEFAULT"
__nv_reservedSMEM_offset_0_alias:
	.zero		0
	.zero		64


//--------------------- .nv.shared._Z15decisionKernel1PfS_S_fffi --------------------------
	.section	.nv.shared._Z15decisionKernel1PfS_S_fffi,"aw",@nobits
	.sectionflags	@""
	.align	4
.nv.shared._Z15decisionKernel1PfS_S_fffi:
	.zero		3072


//--------------------- .nv.constant0._Z15decisionKernel2PfS_S_S_ffffi --------------------------
	.section	.nv.constant0._Z15decisionKernel2PfS_S_S_ffffi,"a",@progbits
	.sectionflags	@""
	.align	4
.nv.constant0._Z15decisionKernel2PfS_S_S_ffffi:
	.zero		948


//--------------------- .nv.constant0._Z15decisionKernel1PfS_S_fffi --------------------------
	.section	.nv.constant0._Z15decisionKernel1PfS_S_fffi,"a",@progbits
	.sectionflags	@""
	.align	4
.nv.constant0._Z15decisionKernel1PfS_S_fffi:
	.zero		936


//--------------------- SYMBOLS --------------------------

	.type		.nv.reservedSmem.offset0,@object
	.size		.nv.reservedSmem.offset0,0x4
	.type		.nv.reservedSmem.cap,@object
	.size		.nv.reservedSmem.cap,0x4
